// auto-generated by cutlass_sweep.sparse_gemm — config: {"arch": "sm_90", "cluster_m": 1, "cluster_n": 1, "dtype": "e4m3", "tile_k": 64, "tile_m": 256, "tile_n": 128}
#include "cutlass/cutlass.h"
#include "cutlass/gemm/collective/collective_builder.hpp"
#include "cutlass/gemm/device/gemm_universal_adapter.h"
#include "cutlass/gemm/kernel/gemm_universal.hpp"
#include "cutlass/epilogue/collective/collective_builder.hpp"

using Elem = cutlass::float_e4m3_t;
using Acc  = float;
using TileShape    = cute::Shape<cute::_256, cute::_128, cute::_64>;
using ClusterShape = cute::Shape<cute::_1, cute::_1, cute::_1>;

using CollectiveEpilogue = typename cutlass::epilogue::collective::CollectiveBuilder<
    cutlass::arch::Sm90, cutlass::arch::OpClassSparseTensorOp,
    TileShape, ClusterShape,
    cutlass::epilogue::collective::EpilogueTileAuto,
    Acc, Acc,
    Acc, cutlass::layout::ColumnMajor, 128 / cutlass::sizeof_bits<Acc>::value,
    Acc, cutlass::layout::ColumnMajor, 128 / cutlass::sizeof_bits<Acc>::value,
    cutlass::epilogue::collective::EpilogueScheduleAuto
  >::CollectiveOp;

using CollectiveMainloop = typename cutlass::gemm::collective::CollectiveBuilder<
    cutlass::arch::Sm90, cutlass::arch::OpClassSparseTensorOp,
    Elem, cutlass::layout::RowMajor, 128 / cutlass::sizeof_bits<Elem>::value,
    Elem, cutlass::layout::ColumnMajor, 128 / cutlass::sizeof_bits<Elem>::value,
    Acc,
    TileShape, ClusterShape,
    cutlass::gemm::collective::StageCountAutoCarveout<static_cast<int>(sizeof(typename CollectiveEpilogue::SharedStorage))>,
    cutlass::gemm::collective::KernelScheduleAuto
  >::CollectiveOp;

using GemmKernel = cutlass::gemm::kernel::GemmUniversal<
    cute::Shape<int,int,int,int>,
    CollectiveMainloop,
    CollectiveEpilogue
>;
using Gemm = cutlass::gemm::device::GemmUniversalAdapter<GemmKernel>;

auto* _anchor = &cutlass::device_kernel<GemmKernel>;


// ===== COMPILED SASS (sm_90a) =====

	.target	sm_90a

	.elftype	@"ET_EXEC"


//--------------------- .note.nv.tkinfo           --------------------------
	.section	.note.nv.tkinfo,"",@"SHT_NOTE"
	.sectionflags	@"SHF_NOTE_NV_TKINFO"
	.tkinfo
        /*0018*/ 	.word	0x00000002
        /*0030*/ 	.string	""
        /*0030*/ 	.string	"ptxas"
        /*0030*/ 	.string	"Cuda compilation tools, release 13.0, V13.0.88"
        /*0030*/ 	.string	"Build cuda_13.0.r13.0/compiler.36424714_0"
        /*0030*/ 	.string	"-arch sm_90a -m 64 "



//--------------------- .note.nv.cuinfo           --------------------------
	.section	.note.nv.cuinfo,"",@"SHT_NOTE"
	.sectionflags	@"SHF_NOTE_NV_CUINFO"
        /*0018*/ 	.short	0x0002
        /*001a*/ 	.short	0x005a
        /*001c*/ 	.short	0x0082
	.zero		2


//--------------------- .nv.info                  --------------------------
	.section	.nv.info,"",@"SHT_CUDA_INFO"
	.align	4


	//----- nvinfo : EIATTR_REGCOUNT
	.align		4
        /*0000*/ 	.byte	0x04, 0x2f
        /*0002*/ 	.short	(.L_12 - .L_11)
	.align		4
.L_11:
        /*0004*/ 	.word	index@(_ZN7cutlass13device_kernelINS_4gemm6kernel13GemmUniversalIN4cute5tupleIJiiiiEEENS1_10collective13CollectiveMmaINS1_43MainloopSm90TmaGmmaWarpSpecializedSparseFP8ILi12ENS5_IJNS4_1CILi1EEESB_SB_EEENS1_35KernelTmaWarpSpecializedCooperativeEEENS5_IJNSA_ILi256EEENSA_ILi128EEENSA_ILi64EEEEEENS_12float_e4m3_tENS5_IJNS4_6LayoutINS5_IJiNS5_IJNSA_ILi2EEEiEEEiEEENS5_IJlNS5_IJSB_SL_EEElEEEEENSK_INS5_IJNS5_IJSH_iEEESR_iEEENS5_IJNS5_IJSH_NSA_ILi4096EEEEEENS5_IJSB_lEEElEEEEEEEESJ_NS5_IJlSB_lEEENS4_8TiledMMAINS4_8MMA_AtomIJNS4_4SM904GMMA6SPARSE32GMMA_64x128x64_F32E4M3E4M3_SS_TNILNS13_7ScaleInE1ELS16_1ELNS13_9SparseSelE0EEEEEENSK_INS5_IJSL_SB_SB_EEENS5_IJSB_NSA_ILi0EEES1B_EEEEENS5_IJNS4_10UnderscoreES1E_S1E_EEEEENS4_13SM90_TMA_LOADENS4_14ComposedLayoutINS4_7SwizzleILi1ELi4ELi3EEENS4_25smem_sparse_ptr_flag_bitsILi2ELi8EEENSK_INS5_IJNS5_IJSB_NSA_ILi8EEEEEENS5_IJSL_NSA_ILi32EEEEEEEEENS5_IJNS5_IJS1B_SH_EEESO_EEEEEEEvNS4_8identityES1H_NS1I_INS1J_ILi2ELi4ELi3EEENS4_18smem_ptr_flag_bitsILi8EEENSK_INS5_IJS1N_SH_EEENS5_IJSH_SB_EEEEEEEvS1W_EENS_8epilogue10collective6detail29Sm90TmaWarpSpecializedAdapterINS26_15DefaultEpilogueIfNS5_IJSB_llEEES2A_NS25_6thread17LinearCombinationIfLi1EffLNS2B_9ScaleType4KindE0ELNS_15FloatRoundStyleE2EfEENS1_15EpilogueDefaultEEEEEvvEEEEvNT_6ParamsE)
        /*0008*/ 	.word	0x000000a8


	//----- nvinfo : EIATTR_FRAME_SIZE
	.align		4
.L_12:
        /*000c*/ 	.byte	0x04, 0x11
        /*000e*/ 	.short	(.L_14 - .L_13)
	.align		4
.L_13:
        /*0010*/ 	.word	index@(_ZN7cutlass13device_kernelINS_4gemm6kernel13GemmUniversalIN4cute5tupleIJiiiiEEENS1_10collective13CollectiveMmaINS1_43MainloopSm90TmaGmmaWarpSpecializedSparseFP8ILi12ENS5_IJNS4_1CILi1EEESB_SB_EEENS1_35KernelTmaWarpSpecializedCooperativeEEENS5_IJNSA_ILi256EEENSA_ILi128EEENSA_ILi64EEEEEENS_12float_e4m3_tENS5_IJNS4_6LayoutINS5_IJiNS5_IJNSA_ILi2EEEiEEEiEEENS5_IJlNS5_IJSB_SL_EEElEEEEENSK_INS5_IJNS5_IJSH_iEEESR_iEEENS5_IJNS5_IJSH_NSA_ILi4096EEEEEENS5_IJSB_lEEElEEEEEEEESJ_NS5_IJlSB_lEEENS4_8TiledMMAINS4_8MMA_AtomIJNS4_4SM904GMMA6SPARSE32GMMA_64x128x64_F32E4M3E4M3_SS_TNILNS13_7ScaleInE1ELS16_1ELNS13_9SparseSelE0EEEEEENSK_INS5_IJSL_SB_SB_EEENS5_IJSB_NSA_ILi0EEES1B_EEEEENS5_IJNS4_10UnderscoreES1E_S1E_EEEEENS4_13SM90_TMA_LOADENS4_14ComposedLayoutINS4_7SwizzleILi1ELi4ELi3EEENS4_25smem_sparse_ptr_flag_bitsILi2ELi8EEENSK_INS5_IJNS5_IJSB_NSA_ILi8EEEEEENS5_IJSL_NSA_ILi32EEEEEEEEENS5_IJNS5_IJS1B_SH_EEESO_EEEEEEEvNS4_8identityES1H_NS1I_INS1J_ILi2ELi4ELi3EEENS4_18smem_ptr_flag_bitsILi8EEENSK_INS5_IJS1N_SH_EEENS5_IJSH_SB_EEEEEEEvS1W_EENS_8epilogue10collective6detail29Sm90TmaWarpSpecializedAdapterINS26_15DefaultEpilogueIfNS5_IJSB_llEEES2A_NS25_6thread17LinearCombinationIfLi1EffLNS2B_9ScaleType4KindE0ELNS_15FloatRoundStyleE2EfEENS1_15EpilogueDefaultEEEEEvvEEEEvNT_6ParamsE)
        /*0014*/ 	.word	0x000000f8


	//----- nvinfo : EIATTR_MIN_STACK_SIZE
	.align		4
.L_14:
        /*0018*/ 	.byte	0x04, 0x12
        /*001a*/ 	.short	(.L_16 - .L_15)
	.align		4
.L_15:
        /*001c*/ 	.word	index@(_ZN7cutlass13device_kernelINS_4gemm6kernel13GemmUniversalIN4cute5tupleIJiiiiEEENS1_10collective13CollectiveMmaINS1_43MainloopSm90TmaGmmaWarpSpecializedSparseFP8ILi12ENS5_IJNS4_1CILi1EEESB_SB_EEENS1_35KernelTmaWarpSpecializedCooperativeEEENS5_IJNSA_ILi256EEENSA_ILi128EEENSA_ILi64EEEEEENS_12float_e4m3_tENS5_IJNS4_6LayoutINS5_IJiNS5_IJNSA_ILi2EEEiEEEiEEENS5_IJlNS5_IJSB_SL_EEElEEEEENSK_INS5_IJNS5_IJSH_iEEESR_iEEENS5_IJNS5_IJSH_NSA_ILi4096EEEEEENS5_IJSB_lEEElEEEEEEEESJ_NS5_IJlSB_lEEENS4_8TiledMMAINS4_8MMA_AtomIJNS4_4SM904GMMA6SPARSE32GMMA_64x128x64_F32E4M3E4M3_SS_TNILNS13_7ScaleInE1ELS16_1ELNS13_9SparseSelE0EEEEEENSK_INS5_IJSL_SB_SB_EEENS5_IJSB_NSA_ILi0EEES1B_EEEEENS5_IJNS4_10UnderscoreES1E_S1E_EEEEENS4_13SM90_TMA_LOADENS4_14ComposedLayoutINS4_7SwizzleILi1ELi4ELi3EEENS4_25smem_sparse_ptr_flag_bitsILi2ELi8EEENSK_INS5_IJNS5_IJSB_NSA_ILi8EEEEEENS5_IJSL_NSA_ILi32EEEEEEEEENS5_IJNS5_IJS1B_SH_EEESO_EEEEEEEvNS4_8identityES1H_NS1I_INS1J_ILi2ELi4ELi3EEENS4_18smem_ptr_flag_bitsILi8EEENSK_INS5_IJS1N_SH_EEENS5_IJSH_SB_EEEEEEEvS1W_EENS_8epilogue10collective6detail29Sm90TmaWarpSpecializedAdapterINS26_15DefaultEpilogueIfNS5_IJSB_llEEES2A_NS25_6thread17LinearCombinationIfLi1EffLNS2B_9ScaleType4KindE0ELNS_15FloatRoundStyleE2EfEENS1_15EpilogueDefaultEEEEEvvEEEEvNT_6ParamsE)
        /*0020*/ 	.word	0x000000f8
.L_16:


//--------------------- .nv.compat                --------------------------
	.section	.nv.compat,"",@"SHT_CUDA_COMPAT_INFO"
	.align	4
        /*0000*/ 	.byte	0x02, 0x09, 0x01, 0x00, 0x02, 0x02, 0x04, 0x00, 0x02, 0x05, 0x05, 0x00, 0x03, 0x07, 0x01, 0x01
        /*0010*/ 	.byte	0x02, 0x03, 0x01, 0x00, 0x02, 0x06, 0x01, 0x00, 0x04, 0x0b, 0x08, 0x00, 0x00, 0x00, 0x00, 0x00
        /*0020*/ 	.byte	0x00, 0x00, 0x00, 0x00


//--------------------- .nv.info._ZN7cutlass13device_kernelINS_4gemm6kernel13GemmUniversalIN4cute5tupleIJiiiiEEENS1_10collective13CollectiveMmaINS1_43MainloopSm90TmaGmmaWarpSpecializedSparseFP8ILi12ENS5_IJNS4_1CILi1EEESB_SB_EEENS1_35KernelTmaWarpSpecializedCooperativeEEENS5_IJNSA_ILi256EEENSA_ILi128EEENSA_ILi64EEEEEENS_12float_e4m3_tENS5_IJNS4_6LayoutINS5_IJiNS5_IJNSA_ILi2EEEiEEEiEEENS5_IJlNS5_IJSB_SL_EEElEEEEENSK_INS5_IJNS5_IJSH_iEEESR_iEEENS5_IJNS5_IJSH_NSA_ILi4096EEEEEENS5_IJSB_lEEElEEEEEEEESJ_NS5_IJlSB_lEEENS4_8TiledMMAINS4_8MMA_AtomIJNS4_4SM904GMMA6SPARSE32GMMA_64x128x64_F32E4M3E4M3_SS_TNILNS13_7ScaleInE1ELS16_1ELNS13_9SparseSelE0EEEEEENSK_INS5_IJSL_SB_SB_EEENS5_IJSB_NSA_ILi0EEES1B_EEEEENS5_IJNS4_10UnderscoreES1E_S1E_EEEEENS4_13SM90_TMA_LOADENS4_14ComposedLayoutINS4_7SwizzleILi1ELi4ELi3EEENS4_25smem_sparse_ptr_flag_bitsILi2ELi8EEENSK_INS5_IJNS5_IJSB_NSA_ILi8EEEEEENS5_IJSL_NSA_ILi32EEEEEEEEENS5_IJNS5_IJS1B_SH_EEESO_EEEEEEEvNS4_8identityES1H_NS1I_INS1J_ILi2ELi4ELi3EEENS4_18smem_ptr_flag_bitsILi8EEENSK_INS5_IJS1N_SH_EEENS5_IJSH_SB_EEEEEEEvS1W_EENS_8epilogue10collective6detail29Sm90TmaWarpSpecializedAdapterINS26_15DefaultEpilogueIfNS5_IJSB_llEEES2A_NS25_6thread17LinearCombinationIfLi1EffLNS2B_9ScaleType4KindE0ELNS_15FloatRoundStyleE2EfEENS1_15EpilogueDefaultEEEEEvvEEEEvNT_6ParamsE --------------------------
	.section	.nv.info._ZN7cutlass13device_kernelINS_4gemm6kernel13GemmUniversalIN4cute5tupleIJiiiiEEENS1_10collective13CollectiveMmaINS1_43MainloopSm90TmaGmmaWarpSpecializedSparseFP8ILi12ENS5_IJNS4_1CILi1EEESB_SB_EEENS1_35KernelTmaWarpSpecializedCooperativeEEENS5_IJNSA_ILi256EEENSA_ILi128EEENSA_ILi64EEEEEENS_12float_e4m3_tENS5_IJNS4_6LayoutINS5_IJiNS5_IJNSA_ILi2EEEiEEEiEEENS5_IJlNS5_IJSB_SL_EEElEEEEENSK_INS5_IJNS5_IJSH_iEEESR_iEEENS5_IJNS5_IJSH_NSA_ILi4096EEEEEENS5_IJSB_lEEElEEEEEEEESJ_NS5_IJlSB_lEEENS4_8TiledMMAINS4_8MMA_AtomIJNS4_4SM904GMMA6SPARSE32GMMA_64x128x64_F32E4M3E4M3_SS_TNILNS13_7ScaleInE1ELS16_1ELNS13_9SparseSelE0EEEEEENSK_INS5_IJSL_SB_SB_EEENS5_IJSB_NSA_ILi0EEES1B_EEEEENS5_IJNS4_10UnderscoreES1E_S1E_EEEEENS4_13SM90_TMA_LOADENS4_14ComposedLayoutINS4_7SwizzleILi1ELi4ELi3EEENS4_25smem_sparse_ptr_flag_bitsILi2ELi8EEENSK_INS5_IJNS5_IJSB_NSA_ILi8EEEEEENS5_IJSL_NSA_ILi32EEEEEEEEENS5_IJNS5_IJS1B_SH_EEESO_EEEEEEEvNS4_8identityES1H_NS1I_INS1J_ILi2ELi4ELi3EEENS4_18smem_ptr_flag_bitsILi8EEENSK_INS5_IJS1N_SH_EEENS5_IJSH_SB_EEEEEEEvS1W_EENS_8epilogue10collective6detail29Sm90TmaWarpSpecializedAdapterINS26_15DefaultEpilogueIfNS5_IJSB_llEEES2A_NS25_6thread17LinearCombinationIfLi1EffLNS2B_9ScaleType4KindE0ELNS_15FloatRoundStyleE2EfEENS1_15EpilogueDefaultEEEEEvvEEEEvNT_6ParamsE,"",@"SHT_CUDA_INFO"
	.sectionflags	@""
	.align	4


	//----- nvinfo : EIATTR_CUDA_API_VERSION
	.align		4
        /*0000*/ 	.byte	0x04, 0x37
        /*0002*/ 	.short	(.L_18 - .L_17)
.L_17:
        /*0004*/ 	.word	0x00000082


	//----- nvinfo : EIATTR_KPARAM_INFO
	.align		4
.L_18:
        /*0008*/ 	.byte	0x04, 0x17
        /*000a*/ 	.short	(.L_20 - .L_19)
.L_19:
        /*000c*/ 	.word	0x00000000
        /*0010*/ 	.short	0x0000
        /*0012*/ 	.short	0x0070
        /*0014*/ 	.byte	0x00, 0xf0, 0x01, 0x14


	//----- nvinfo : EIATTR_SPARSE_MMA_MASK
	.align		4
.L_20:
        /*0018*/ 	.byte	0x03, 0x50
        /*001a*/ 	.short	0x0001


	//----- nvinfo : EIATTR_MAXREG_COUNT
	.align		4
        /*001c*/ 	.byte	0x03, 0x1b
        /*001e*/ 	.short	0x00a8


	//----- nvinfo : EIATTR_NUM_BARRIERS
	.align		4
        /*0020*/ 	.byte	0x02, 0x4c
        /*0022*/ 	.byte	0x01
	.zero		1


	//----- nvinfo : EIATTR_ANNOTATIONS
	.align		4
        /*0024*/ 	.byte	0x04, 0x55
        /*0026*/ 	.short	(.L_22 - .L_21)


	//   ....[0]....
.L_21:
        /*0028*/ 	.word	0x00000001
        /*002c*/ 	.byte	0xf0, 0x06, 0x00, 0x00, 0x01, 0x00, 0x00, 0x00, 0x10, 0x07, 0x00, 0x00, 0x01, 0x00, 0x00, 0x00
        /* <DEDUP_REMOVED lines=196> */
        /*0c7c*/ 	.byte	0x30, 0xe2, 0x00, 0x00


	//----- nvinfo : EIATTR_MERCURY_ISA_VERSION
	.align		4
.L_22:
        /*0c80*/ 	.byte	0x03, 0x5f
        /*0c82*/ 	.short	0x0101


	//----- nvinfo : EIATTR_INT_WARP_WIDE_INSTR_OFFSETS
	.align		4
        /*0c84*/ 	.byte	0x04, 0x31
        /*0c86*/ 	.short	(.L_24 - .L_23)


	//   ....[0]....
.L_23:
        /*0c88*/ 	.word	0x000005c0


	//   ....[1]....
        /*0c8c*/ 	.word	0x000005d0


	//   ....[2]....
        /*0c90*/ 	.word	0x00000700


	//----- nvinfo : EIATTR_COOP_GROUP_MASK_REGIDS
	.align		4
.L_24:
        /*0c94*/ 	.byte	0x04, 0x29
        /*0c96*/ 	.short	(.L_26 - .L_25)


	//   ....[0]....
.L_25:
        /*0c98*/ 	.word	0xffffffff


	//   ....[1]....
        /*0c9c*/ 	.word	0xffffffff


	//   ....[2]....
        /*0ca0*/ 	.word	0xffffffff


	//   ....[3]....
        /*0ca4*/ 	.word	0xffffffff


	//   ....[4]....
        /*0ca8*/ 	.word	0xffffffff


	//----- nvinfo : EIATTR_COOP_GROUP_INSTR_OFFSETS
	.align		4
.L_26:
        /*0cac*/ 	.byte	0x04, 0x28
        /*0cae*/ 	.short	(.L_28 - .L_27)


	//   ....[0]....
.L_27:
        /*0cb0*/ 	.word	0x00000070


	//   ....[1]....
        /*0cb4*/ 	.word	0x00000080


	//   ....[2]....
        /*0cb8*/ 	.word	0x000001d0


	//   ....[3]....
        /*0cbc*/ 	.word	0x00000510


	//   ....[4]....
        /*0cc0*/ 	.word	0x00001740


	//----- nvinfo : EIATTR_REG_RECONFIG
	.align		4
.L_28:
        /*0cc4*/ 	.byte	0x01, 0x54
	.zero		2


	//----- nvinfo : EIATTR_MBARRIER_INSTR_OFFSETS
	.align		4
        /*0cc8*/ 	.byte	0x04, 0x39
        /*0cca*/ 	.short	(.L_30 - .L_29)


	//   ....[0]....
.L_29:
        /*0ccc*/ 	.word	0x00000370
        /*0cd0*/ 	.word	0x000000ff
        /*0cd4*/ 	.word	0x00000000
        /*0cd8*/ 	.short	0x0100
        /*0cda*/ 	.byte	0x09
	.zero		1


	//   ....[1]....
        /*0cdc*/ 	.word	0x00000380
        /*0ce0*/ 	.word	0x000000ff
        /*0ce4*/ 	.word	0x00000060
        /*0ce8*/ 	.short	0x0100
        /*0cea*/ 	.byte	0x09
	.zero		1


	//   ....[2]....
        /*0cec*/ 	.word	0x00000390
        /*0cf0*/ 	.word	0x000000ff
        /*0cf4*/ 	.word	0x00000008
        /*0cf8*/ 	.short	0x0100
        /*0cfa*/ 	.byte	0x09
	.zero		1


	//   ....[3]....
        /*0cfc*/ 	.word	0x000003a0
        /*0d00*/ 	.word	0x000000ff
        /*0d04*/ 	.word	0x00000068
        /*0d08*/ 	.short	0x0100
        /*0d0a*/ 	.byte	0x09
	.zero		1


	//   ....[4]....
        /*0d0c*/ 	.word	0x000003b0
        /*0d10*/ 	.word	0x000000ff
        /*0d14*/ 	.word	0x00000010
        /*0d18*/ 	.short	0x0100
        /*0d1a*/ 	.byte	0x09
	.zero		1


	//   ....[5]....
        /*0d1c*/ 	.word	0x000003c0
        /*0d20*/ 	.word	0x000000ff
        /*0d24*/ 	.word	0x00000070
        /*0d28*/ 	.short	0x0100
        /*0d2a*/ 	.byte	0x09
	.zero		1


	//   ....[6]....
        /*0d2c*/ 	.word	0x000003d0
        /*0d30*/ 	.word	0x000000ff
        /*0d34*/ 	.word	0x00000018
        /*0d38*/ 	.short	0x0100
        /*0d3a*/ 	.byte	0x09
	.zero		1


	//   ....[7]....
        /*0d3c*/ 	.word	0x000003e0
        /*0d40*/ 	.word	0x000000ff
        /*0d44*/ 	.word	0x00000078
        /*0d48*/ 	.short	0x0100
        /*0d4a*/ 	.byte	0x09
	.zero		1


	//   ....[8]....
        /*0d4c*/ 	.word	0x000003f0
        /*0d50*/ 	.word	0x000000ff
        /*0d54*/ 	.word	0x00000020
        /*0d58*/ 	.short	0x0100
        /*0d5a*/ 	.byte	0x09
	.zero		1


	//   ....[9]....
        /*0d5c*/ 	.word	0x00000400
        /*0d60*/ 	.word	0x000000ff
        /*0d64*/ 	.word	0x00000080
        /*0d68*/ 	.short	0x0100
        /*0d6a*/ 	.byte	0x09
	.zero		1


	//   ....[10]....
        /*0d6c*/ 	.word	0x00000410
        /*0d70*/ 	.word	0x000000ff
        /*0d74*/ 	.word	0x00000028
        /*0d78*/ 	.short	0x0100
        /*0d7a*/ 	.byte	0x09
	.zero		1


	//   ....[11]....
        /*0d7c*/ 	.word	0x00000420
        /*0d80*/ 	.word	0x000000ff
        /*0d84*/ 	.word	0x00000088
        /*0d88*/ 	.short	0x0100
        /*0d8a*/ 	.byte	0x09
	.zero		1


	//   ....[12]....
        /*0d8c*/ 	.word	0x00000430
        /*0d90*/ 	.word	0x000000ff
        /*0d94*/ 	.word	0x00000030
        /*0d98*/ 	.short	0x0100
        /*0d9a*/ 	.byte	0x09
	.zero		1


	//   ....[13]....
        /*0d9c*/ 	.word	0x00000440
        /*0da0*/ 	.word	0x000000ff
        /*0da4*/ 	.word	0x00000090
        /*0da8*/ 	.short	0x0100
        /*0daa*/ 	.byte	0x09
	.zero		1


	//   ....[14]....
        /*0dac*/ 	.word	0x00000450
        /*0db0*/ 	.word	0x000000ff
        /*0db4*/ 	.word	0x00000038
        /*0db8*/ 	.short	0x0100
        /*0dba*/ 	.byte	0x09
	.zero		1


	//   ....[15]....
        /*0dbc*/ 	.word	0x00000460
        /*0dc0*/ 	.word	0x000000ff
        /*0dc4*/ 	.word	0x00000098
        /*0dc8*/ 	.short	0x0100
        /*0dca*/ 	.byte	0x09
	.zero		1


	//   ....[16]....
        /*0dcc*/ 	.word	0x00000470
        /*0dd0*/ 	.word	0x000000ff
        /*0dd4*/ 	.word	0x00000040
        /*0dd8*/ 	.short	0x0100
        /*0dda*/ 	.byte	0x09
	.zero		1


	//   ....[17]....
        /*0ddc*/ 	.word	0x00000480
        /*0de0*/ 	.word	0x000000ff
        /*0de4*/ 	.word	0x000000a0
        /*0de8*/ 	.short	0x0100
        /*0dea*/ 	.byte	0x09
	.zero		1


	//   ....[18]....
        /*0dec*/ 	.word	0x00000490
        /*0df0*/ 	.word	0x000000ff
        /*0df4*/ 	.word	0x00000048
        /*0df8*/ 	.short	0x0100
        /*0dfa*/ 	.byte	0x09
	.zero		1


	//   ....[19]....
        /*0dfc*/ 	.word	0x000004a0
        /*0e00*/ 	.word	0x000000ff
        /*0e04*/ 	.word	0x000000a8
        /*0e08*/ 	.short	0x0100
        /*0e0a*/ 	.byte	0x09
	.zero		1


	//   ....[20]....
        /*0e0c*/ 	.word	0x000004b0
        /*0e10*/ 	.word	0x000000ff
        /*0e14*/ 	.word	0x00000050
        /*0e18*/ 	.short	0x0100
        /*0e1a*/ 	.byte	0x09
	.zero		1


	//   ....[21]....
        /*0e1c*/ 	.word	0x000004c0
        /*0e20*/ 	.word	0x000000ff
        /*0e24*/ 	.word	0x000000b0
        /*0e28*/ 	.short	0x0100
        /*0e2a*/ 	.byte	0x09
	.zero		1


	//   ....[22]....
        /*0e2c*/ 	.word	0x000004d0
        /*0e30*/ 	.word	0x000000ff
        /*0e34*/ 	.word	0x00000058
        /*0e38*/ 	.short	0x0100
        /*0e3a*/ 	.byte	0x09
	.zero		1


	//   ....[23]....
        /*0e3c*/ 	.word	0x000004e0
        /*0e40*/ 	.word	0x000000ff
        /*0e44*/ 	.word	0x000000b8
        /*0e48*/ 	.short	0x0100
        /*0e4a*/ 	.byte	0x09
	.zero		1


	//   ....[24]....
        /*0e4c*/ 	.word	0x00000730
        /*0e50*/ 	.word	0x000000ff
        /*0e54*/ 	.word	0x000000d0
        /*0e58*/ 	.short	0x0100
        /*0e5a*/ 	.byte	0x06
	.zero		1


	//   ....[25]....
        /*0e5c*/ 	.word	0x00000740
        /*0e60*/ 	.word	0x000000ff
        /*0e64*/ 	.word	0x000000d8
        /*0e68*/ 	.short	0x0100
        /*0e6a*/ 	.byte	0x06
	.zero		1


	//   ....[26]....
        /*0e6c*/ 	.word	0x00001d00
        /*0e70*/ 	.word	0x000000ff
        /*0e74*/ 	.word	0x00000000
        /*0e78*/ 	.short	0x010a
        /*0e7a*/ 	.byte	0x08
	.zero		1


	//   ....[27]....
        /*0e7c*/ 	.word	0x00001d40
        /*0e80*/ 	.word	0x000000ff
        /*0e84*/ 	.word	0x00000000
        /*0e88*/ 	.short	0x010a
        /*0e8a*/ 	.byte	0x08
	.zero		1


	//   ....[28]....
        /*0e8c*/ 	.word	0x00002e30
        /*0e90*/ 	.word	0x000000ff
        /*0e94*/ 	.word	0x00000000
        /*0e98*/ 	.short	0x0101
        /*0e9a*/ 	.byte	0x07
	.zero		1


	//   ....[29]....
        /*0e9c*/ 	.word	0x0000dd10
        /*0ea0*/ 	.word	0x0000000d
        /*0ea4*/ 	.word	0x00000060
        /*0ea8*/ 	.short	0x010a
        /*0eaa*/ 	.byte	0x3f
	.zero		1


	//   ....[30]....
        /*0eac*/ 	.word	0x0000e170
        /*0eb0*/ 	.word	0x00000004
        /*0eb4*/ 	.word	0x000000d8
        /*0eb8*/ 	.short	0x0101
        /*0eba*/ 	.byte	0x3f
	.zero		1


	//   ....[31]....
        /*0ebc*/ 	.word	0x0000e8e0
        /*0ec0*/ 	.word	0x00000007
        /*0ec4*/ 	.word	0x00000000
        /*0ec8*/ 	.short	0x010a
        /*0eca*/ 	.byte	0x3f
	.zero		1


	//   ....[32]....
        /*0ecc*/ 	.word	0x0000e960
        /*0ed0*/ 	.word	0x00000009
        /*0ed4*/ 	.word	0x00000000
        /*0ed8*/ 	.short	0x010a
        /*0eda*/ 	.byte	0x3f
	.zero		1


	//   ....[33]....
        /*0edc*/ 	.word	0x0000e9f0
        /*0ee0*/ 	.word	0x00000006
        /*0ee4*/ 	.word	0x00000000
        /*0ee8*/ 	.short	0x010a
        /*0eea*/ 	.byte	0x3f
	.zero		1


	//   ....[34]....
        /*0eec*/ 	.word	0x0000ea80
        /*0ef0*/ 	.word	0x00000009
        /*0ef4*/ 	.word	0x00000000
        /*0ef8*/ 	.short	0x010a
        /*0efa*/ 	.byte	0x3f
	.zero		1


	//   ....[35]....
        /*0efc*/ 	.word	0x0000eb10
        /*0f00*/ 	.word	0x00000006
        /*0f04*/ 	.word	0x00000000
        /*0f08*/ 	.short	0x010a
        /*0f0a*/ 	.byte	0x3f
	.zero		1


	//   ....[36]....
        /*0f0c*/ 	.word	0x0000eba0
        /*0f10*/ 	.word	0x00000009
        /*0f14*/ 	.word	0x00000000
        /*0f18*/ 	.short	0x010a
        /*0f1a*/ 	.byte	0x3f
	.zero		1


	//   ....[37]....
        /*0f1c*/ 	.word	0x0000ec30
        /*0f20*/ 	.word	0x00000006
        /*0f24*/ 	.word	0x00000000
        /*0f28*/ 	.short	0x010a
        /*0f2a*/ 	.byte	0x3f
	.zero		1


	//   ....[38]....
        /*0f2c*/ 	.word	0x0000ecc0
        /*0f30*/ 	.word	0x00000009
        /*0f34*/ 	.word	0x00000000
        /*0f38*/ 	.short	0x010a
        /*0f3a*/ 	.byte	0x3f
	.zero		1


	//   ....[39]....
        /*0f3c*/ 	.word	0x0000ed50
        /*0f40*/ 	.word	0x00000006
        /*0f44*/ 	.word	0x00000000
        /*0f48*/ 	.short	0x010a
        /*0f4a*/ 	.byte	0x3f
	.zero		1


	//   ....[40]....
        /*0f4c*/ 	.word	0x0000ede0
        /*0f50*/ 	.word	0x00000009
        /*0f54*/ 	.word	0x00000000
        /*0f58*/ 	.short	0x010a
        /*0f5a*/ 	.byte	0x3f
	.zero		1


	//   ....[41]....
        /*0f5c*/ 	.word	0x0000ee70
        /*0f60*/ 	.word	0x00000006
        /*0f64*/ 	.word	0x00000000
        /*0f68*/ 	.short	0x010a
        /*0f6a*/ 	.byte	0x3f
	.zero		1


	//   ....[42]....
        /*0f6c*/ 	.word	0x0000ef00
        /*0f70*/ 	.word	0x00000003
        /*0f74*/ 	.word	0x00000000
        /*0f78*/ 	.short	0x010a
        /*0f7a*/ 	.byte	0x3f
	.zero		1


	//   ....[43]....
        /*0f7c*/ 	.word	0x0000ef70
        /*0f80*/ 	.word	0x00000099
        /*0f84*/ 	.word	0x00000000
        /*0f88*/ 	.short	0x010a
        /*0f8a*/ 	.byte	0x3f
	.zero		1


	//   ....[44]....
        /*0f8c*/ 	.word	0x0000f040
        /*0f90*/ 	.word	0x0000000d
        /*0f94*/ 	.word	0x00000060
        /*0f98*/ 	.short	0x010a
        /*0f9a*/ 	.byte	0x3f
	.zero		1


	//   ....[45]....
        /*0f9c*/ 	.word	0x0000f120
        /*0fa0*/ 	.word	0x00000007
        /*0fa4*/ 	.word	0x00000000
        /*0fa8*/ 	.short	0x010a
        /*0faa*/ 	.byte	0x3f
	.zero		1


	//   ....[46]....
        /*0fac*/ 	.word	0x0000f170
        /*0fb0*/ 	.word	0x00000009
        /*0fb4*/ 	.word	0x00000000
        /*0fb8*/ 	.short	0x010a
        /*0fba*/ 	.byte	0x3f
	.zero		1


	//   ....[47]....
        /*0fbc*/ 	.word	0x0000f1c0
        /*0fc0*/ 	.word	0x00000006
        /*0fc4*/ 	.word	0x00000000
        /*0fc8*/ 	.short	0x010a
        /*0fca*/ 	.byte	0x3f
	.zero		1


	//   ....[48]....
        /*0fcc*/ 	.word	0x0000f210
        /*0fd0*/ 	.word	0x00000009
        /*0fd4*/ 	.word	0x00000000
        /*0fd8*/ 	.short	0x010a
        /*0fda*/ 	.byte	0x3f
	.zero		1


	//   ....[49]....
        /*0fdc*/ 	.word	0x0000f260
        /*0fe0*/ 	.word	0x00000006
        /*0fe4*/ 	.word	0x00000000
        /*0fe8*/ 	.short	0x010a
        /*0fea*/ 	.byte	0x3f
	.zero		1


	//   ....[50]....
        /*0fec*/ 	.word	0x0000f2b0
        /*0ff0*/ 	.word	0x00000009
        /*0ff4*/ 	.word	0x00000000
        /*0ff8*/ 	.short	0x010a
        /*0ffa*/ 	.byte	0x3f
	.zero		1


	//   ....[51]....
        /*0ffc*/ 	.word	0x0000f300
        /*1000*/ 	.word	0x00000006
        /*1004*/ 	.word	0x00000000
        /*1008*/ 	.short	0x010a
        /*100a*/ 	.byte	0x3f
	.zero		1


	//   ....[52]....
        /*100c*/ 	.word	0x0000f350
        /*1010*/ 	.word	0x00000009
        /*1014*/ 	.word	0x00000000
        /*1018*/ 	.short	0x010a
        /*101a*/ 	.byte	0x3f
	.zero		1


	//   ....[53]....
        /*101c*/ 	.word	0x0000f3a0
        /*1020*/ 	.word	0x00000006
        /*1024*/ 	.word	0x00000000
        /*1028*/ 	.short	0x010a
        /*102a*/ 	.byte	0x3f
	.zero		1


	//   ....[54]....
        /*102c*/ 	.word	0x0000f3f0
        /*1030*/ 	.word	0x00000009
        /*1034*/ 	.word	0x00000000
        /*1038*/ 	.short	0x010a
        /*103a*/ 	.byte	0x3f
	.zero		1


	//   ....[55]....
        /*103c*/ 	.word	0x0000f440
        /*1040*/ 	.word	0x00000006
        /*1044*/ 	.word	0x00000000
        /*1048*/ 	.short	0x010a
        /*104a*/ 	.byte	0x3f
	.zero		1


	//----- nvinfo : EIATTR_NUM_MBARRIERS
	.align		4
.L_30:
        /*104c*/ 	.byte	0x03, 0x38
        /*104e*/ 	.short	0x001a


	//----- nvinfo : EIATTR_EXIT_INSTR_OFFSETS
	.align		4
        /*1050*/ 	.byte	0x04, 0x1c
        /*1052*/ 	.short	(.L_32 - .L_31)


	//   ....[0]....
.L_31:
        /*1054*/ 	.word	0x000007a0


	//   ....[1]....
        /*1058*/ 	.word	0x000010f0


	//   ....[2]....
        /*105c*/ 	.word	0x0000d330


	//   ....[3]....
        /*1060*/ 	.word	0x0000d980


	//   ....[4]....
        /*1064*/ 	.word	0x0000ef50


	//----- nvinfo : EIATTR_MAX_THREADS
	.align		4
.L_32:
        /*1068*/ 	.byte	0x04, 0x05
        /*106a*/ 	.short	(.L_34 - .L_33)
.L_33:
        /*106c*/ 	.word	0x00000180
        /*1070*/ 	.word	0x00000001
        /*1074*/ 	.word	0x00000001


	//----- nvinfo : EIATTR_CRS_STACK_SIZE
	.align		4
.L_34:
        /*1078*/ 	.byte	0x04, 0x1e
        /*107a*/ 	.short	(.L_36 - .L_35)
.L_35:
        /*107c*/ 	.word	0x00000000


	//----- nvinfo : EIATTR_CBANK_PARAM_SIZE
	.align		4
.L_36:
        /*1080*/ 	.byte	0x03, 0x19
        /*1082*/ 	.short	0x0570


	//----- nvinfo : EIATTR_PARAM_CBANK
	.align		4
        /*1084*/ 	.byte	0x04, 0x0a
        /*1086*/ 	.short	(.L_38 - .L_37)
	.align		4
.L_37:
        /*1088*/ 	.word	index@(.nv.constant0._ZN7cutlass13device_kernelINS_4gemm6kernel13GemmUniversalIN4cute5tupleIJiiiiEEENS1_10collective13CollectiveMmaINS1_43MainloopSm90TmaGmmaWarpSpecializedSparseFP8ILi12ENS5_IJNS4_1CILi1EEESB_SB_EEENS1_35KernelTmaWarpSpecializedCooperativeEEENS5_IJNSA_ILi256EEENSA_ILi128EEENSA_ILi64EEEEEENS_12float_e4m3_tENS5_IJNS4_6LayoutINS5_IJiNS5_IJNSA_ILi2EEEiEEEiEEENS5_IJlNS5_IJSB_SL_EEElEEEEENSK_INS5_IJNS5_IJSH_iEEESR_iEEENS5_IJNS5_IJSH_NSA_ILi4096EEEEEENS5_IJSB_lEEElEEEEEEEESJ_NS5_IJlSB_lEEENS4_8TiledMMAINS4_8MMA_AtomIJNS4_4SM904GMMA6SPARSE32GMMA_64x128x64_F32E4M3E4M3_SS_TNILNS13_7ScaleInE1ELS16_1ELNS13_9SparseSelE0EEEEEENSK_INS5_IJSL_SB_SB_EEENS5_IJSB_NSA_ILi0EEES1B_EEEEENS5_IJNS4_10UnderscoreES1E_S1E_EEEEENS4_13SM90_TMA_LOADENS4_14ComposedLayoutINS4_7SwizzleILi1ELi4ELi3EEENS4_25smem_sparse_ptr_flag_bitsILi2ELi8EEENSK_INS5_IJNS5_IJSB_NSA_ILi8EEEEEENS5_IJSL_NSA_ILi32EEEEEEEEENS5_IJNS5_IJS1B_SH_EEESO_EEEEEEEvNS4_8identityES1H_NS1I_INS1J_ILi2ELi4ELi3EEENS4_18smem_ptr_flag_bitsILi8EEENSK_INS5_IJS1N_SH_EEENS5_IJSH_SB_EEEEEEEvS1W_EENS_8epilogue10collective6detail29Sm90TmaWarpSpecializedAdapterINS26_15DefaultEpilogueIfNS5_IJSB_llEEES2A_NS25_6thread17LinearCombinationIfLi1EffLNS2B_9ScaleType4KindE0ELNS_15FloatRoundStyleE2EfEENS1_15EpilogueDefaultEEEEEvvEEEEvNT_6ParamsE)
        /*108c*/ 	.short	0x0210
        /*108e*/ 	.short	0x0570


	//----- nvinfo : EIATTR_SW_WAR
	.align		4
.L_38:
        /*1090*/ 	.byte	0x04, 0x36
        /*1092*/ 	.short	(.L_40 - .L_39)
.L_39:
        /*1094*/ 	.word	0x00000008
.L_40:


//--------------------- .nv.callgraph             --------------------------
	.section	.nv.callgraph,"",@"SHT_CUDA_CALLGRAPH"
	.align	4
	.sectionentsize	8
	.align		4
        /*0000*/ 	.word	0x00000000
	.align		4
        /*0004*/ 	.word	0xffffffff
	.align		4
        /*0008*/ 	.word	0x00000000
	.align		4
        /*000c*/ 	.word	0xfffffffe
	.align		4
        /*0010*/ 	.word	0x00000000
	.align		4
        /*0014*/ 	.word	0xfffffffd
	.align		4
        /*0018*/ 	.word	0x00000000
	.align		4
        /*001c*/ 	.word	0xfffffffc


//--------------------- .nv.constant4             --------------------------
	.section	.nv.constant4,"a",@progbits
	.align	8
	.align		8
.nv.constant4:
        /*0000*/ 	.dword	_ZN39_INTERNAL_9396a0d1_4_k_cu_dec9522d_27954cuda3std3__45__cpo5beginE
	.align		8
        /*0008*/ 	.dword	_ZN39_INTERNAL_9396a0d1_4_k_cu_dec9522d_27954cuda3std3__45__cpo3endE
	.align		8
        /*0010*/ 	.dword	_ZN39_INTERNAL_9396a0d1_4_k_cu_dec9522d_27954cuda3std3__45__cpo6cbeginE
	.align		8
        /*0018*/ 	.dword	_ZN39_INTERNAL_9396a0d1_4_k_cu_dec9522d_27954cuda3std3__45__cpo4cendE
	.align		8
        /*0020*/ 	.dword	_ZN39_INTERNAL_9396a0d1_4_k_cu_dec9522d_27954cuda3std3__441_GLOBAL__N__9396a0d1_4_k_cu_dec9522d_27956ignoreE
	.align		8
        /*0028*/ 	.dword	_ZN39_INTERNAL_9396a0d1_4_k_cu_dec9522d_27954cuda3std3__419piecewise_constructE
	.align		8
        /*0030*/ 	.dword	_ZN39_INTERNAL_9396a0d1_4_k_cu_dec9522d_27954cuda3std3__48in_placeE
	.align		8
        /*0038*/ 	.dword	_ZN39_INTERNAL_9396a0d1_4_k_cu_dec9522d_27954cuda3std6ranges3__45__cpo4swapE
	.align		8
        /*0040*/ 	.dword	_ZN39_INTERNAL_9396a0d1_4_k_cu_dec9522d_27954cuda3std6ranges3__45__cpo9iter_moveE
	.align		8
        /*0048*/ 	.dword	_ZN39_INTERNAL_9396a0d1_4_k_cu_dec9522d_27954cute7productE
	.align		8
        /*0050*/ 	.dword	_ZN39_INTERNAL_9396a0d1_4_k_cu_dec9522d_27954cute1_E


//--------------------- .text._ZN7cutlass13device_kernelINS_4gemm6kernel13GemmUniversalIN4cute5tupleIJiiiiEEENS1_10collective13CollectiveMmaINS1_43MainloopSm90TmaGmmaWarpSpecializedSparseFP8ILi12ENS5_IJNS4_1CILi1EEESB_SB_EEENS1_35KernelTmaWarpSpecializedCooperativeEEENS5_IJNSA_ILi256EEENSA_ILi128EEENSA_ILi64EEEEEENS_12float_e4m3_tENS5_IJNS4_6LayoutINS5_IJiNS5_IJNSA_ILi2EEEiEEEiEEENS5_IJlNS5_IJSB_SL_EEElEEEEENSK_INS5_IJNS5_IJSH_iEEESR_iEEENS5_IJNS5_IJSH_NSA_ILi4096EEEEEENS5_IJSB_lEEElEEEEEEEESJ_NS5_IJlSB_lEEENS4_8TiledMMAINS4_8MMA_AtomIJNS4_4SM904GMMA6SPARSE32GMMA_64x128x64_F32E4M3E4M3_SS_TNILNS13_7ScaleInE1ELS16_1ELNS13_9SparseSelE0EEEEEENSK_INS5_IJSL_SB_SB_EEENS5_IJSB_NSA_ILi0EEES1B_EEEEENS5_IJNS4_10UnderscoreES1E_S1E_EEEEENS4_13SM90_TMA_LOADENS4_14ComposedLayoutINS4_7SwizzleILi1ELi4ELi3EEENS4_25smem_sparse_ptr_flag_bitsILi2ELi8EEENSK_INS5_IJNS5_IJSB_NSA_ILi8EEEEEENS5_IJSL_NSA_ILi32EEEEEEEEENS5_IJNS5_IJS1B_SH_EEESO_EEEEEEEvNS4_8identityES1H_NS1I_INS1J_ILi2ELi4ELi3EEENS4_18smem_ptr_flag_bitsILi8EEENSK_INS5_IJS1N_SH_EEENS5_IJSH_SB_EEEEEEEvS1W_EENS_8epilogue10collective6detail29Sm90TmaWarpSpecializedAdapterINS26_15DefaultEpilogueIfNS5_IJSB_llEEES2A_NS25_6thread17LinearCombinationIfLi1EffLNS2B_9ScaleType4KindE0ELNS_15FloatRoundStyleE2EfEENS1_15EpilogueDefaultEEEEEvvEEEEvNT_6ParamsE --------------------------
	.section	.text._ZN7cutlass13device_kernelINS_4gemm6kernel13GemmUniversalIN4cute5tupleIJiiiiEEENS1_10collective13CollectiveMmaINS1_43MainloopSm90TmaGmmaWarpSpecializedSparseFP8ILi12ENS5_IJNS4_1CILi1EEESB_SB_EEENS1_35KernelTmaWarpSpecializedCooperativeEEENS5_IJNSA_ILi256EEENSA_ILi128EEENSA_ILi64EEEEEENS_12float_e4m3_tENS5_IJNS4_6LayoutINS5_IJiNS5_IJNSA_ILi2EEEiEEEiEEENS5_IJlNS5_IJSB_SL_EEElEEEEENSK_INS5_IJNS5_IJSH_iEEESR_iEEENS5_IJNS5_IJSH_NSA_ILi4096EEEEEENS5_IJSB_lEEElEEEEEEEESJ_NS5_IJlSB_lEEENS4_8TiledMMAINS4_8MMA_AtomIJNS4_4SM904GMMA6SPARSE32GMMA_64x128x64_F32E4M3E4M3_SS_TNILNS13_7ScaleInE1ELS16_1ELNS13_9SparseSelE0EEEEEENSK_INS5_IJSL_SB_SB_EEENS5_IJSB_NSA_ILi0EEES1B_EEEEENS5_IJNS4_10UnderscoreES1E_S1E_EEEEENS4_13SM90_TMA_LOADENS4_14ComposedLayoutINS4_7SwizzleILi1ELi4ELi3EEENS4_25smem_sparse_ptr_flag_bitsILi2ELi8EEENSK_INS5_IJNS5_IJSB_NSA_ILi8EEEEEENS5_IJSL_NSA_ILi32EEEEEEEEENS5_IJNS5_IJS1B_SH_EEESO_EEEEEEEvNS4_8identityES1H_NS1I_INS1J_ILi2ELi4ELi3EEENS4_18smem_ptr_flag_bitsILi8EEENSK_INS5_IJS1N_SH_EEENS5_IJSH_SB_EEEEEEEvS1W_EENS_8epilogue10collective6detail29Sm90TmaWarpSpecializedAdapterINS26_15DefaultEpilogueIfNS5_IJSB_llEEES2A_NS25_6thread17LinearCombinationIfLi1EffLNS2B_9ScaleType4KindE0ELNS_15FloatRoundStyleE2EfEENS1_15EpilogueDefaultEEEEEvvEEEEvNT_6ParamsE,"ax",@progbits
	.align	128
.text._ZN7cutlass13device_kernelINS_4gemm6kernel13GemmUniversalIN4cute5tupleIJiiiiEEENS1_10collective13CollectiveMmaINS1_43MainloopSm90TmaGmmaWarpSpecializedSparseFP8ILi12ENS5_IJNS4_1CILi1EEESB_SB_EEENS1_35KernelTmaWarpSpecializedCooperativeEEENS5_IJNSA_ILi256EEENSA_ILi128EEENSA_ILi64EEEEEENS_12float_e4m3_tENS5_IJNS4_6LayoutINS5_IJiNS5_IJNSA_ILi2EEEiEEEiEEENS5_IJlNS5_IJSB_SL_EEElEEEEENSK_INS5_IJNS5_IJSH_iEEESR_iEEENS5_IJNS5_IJSH_NSA_ILi4096EEEEEENS5_IJSB_lEEElEEEEEEEESJ_NS5_IJlSB_lEEENS4_8TiledMMAINS4_8MMA_AtomIJNS4_4SM904GMMA6SPARSE32GMMA_64x128x64_F32E4M3E4M3_SS_TNILNS13_7ScaleInE1ELS16_1ELNS13_9SparseSelE0EEEEEENSK_INS5_IJSL_SB_SB_EEENS5_IJSB_NSA_ILi0EEES1B_EEEEENS5_IJNS4_10UnderscoreES1E_S1E_EEEEENS4_13SM90_TMA_LOADENS4_14ComposedLayoutINS4_7SwizzleILi1ELi4ELi3EEENS4_25smem_sparse_ptr_flag_bitsILi2ELi8EEENSK_INS5_IJNS5_IJSB_NSA_ILi8EEEEEENS5_IJSL_NSA_ILi32EEEEEEEEENS5_IJNS5_IJS1B_SH_EEESO_EEEEEEEvNS4_8identityES1H_NS1I_INS1J_ILi2ELi4ELi3EEENS4_18smem_ptr_flag_bitsILi8EEENSK_INS5_IJS1N_SH_EEENS5_IJSH_SB_EEEEEEEvS1W_EENS_8epilogue10collective6detail29Sm90TmaWarpSpecializedAdapterINS26_15DefaultEpilogueIfNS5_IJSB_llEEES2A_NS25_6thread17LinearCombinationIfLi1EffLNS2B_9ScaleType4KindE0ELNS_15FloatRoundStyleE2EfEENS1_15EpilogueDefaultEEEEEvvEEEEvNT_6ParamsE:
        .type           _ZN7cutlass13device_kernelINS_4gemm6kernel13GemmUniversalIN4cute5tupleIJiiiiEEENS1_10collective13CollectiveMmaINS1_43MainloopSm90TmaGmmaWarpSpecializedSparseFP8ILi12ENS5_IJNS4_1CILi1EEESB_SB_EEENS1_35KernelTmaWarpSpecializedCooperativeEEENS5_IJNSA_ILi256EEENSA_ILi128EEENSA_ILi64EEEEEENS_12float_e4m3_tENS5_IJNS4_6LayoutINS5_IJiNS5_IJNSA_ILi2EEEiEEEiEEENS5_IJlNS5_IJSB_SL_EEElEEEEENSK_INS5_IJNS5_IJSH_iEEESR_iEEENS5_IJNS5_IJSH_NSA_ILi4096EEEEEENS5_IJSB_lEEElEEEEEEEESJ_NS5_IJlSB_lEEENS4_8TiledMMAINS4_8MMA_AtomIJNS4_4SM904GMMA6SPARSE32GMMA_64x128x64_F32E4M3E4M3_SS_TNILNS13_7ScaleInE1ELS16_1ELNS13_9SparseSelE0EEEEEENSK_INS5_IJSL_SB_SB_EEENS5_IJSB_NSA_ILi0EEES1B_EEEEENS5_IJNS4_10UnderscoreES1E_S1E_EEEEENS4_13SM90_TMA_LOADENS4_14ComposedLayoutINS4_7SwizzleILi1ELi4ELi3EEENS4_25smem_sparse_ptr_flag_bitsILi2ELi8EEENSK_INS5_IJNS5_IJSB_NSA_ILi8EEEEEENS5_IJSL_NSA_ILi32EEEEEEEEENS5_IJNS5_IJS1B_SH_EEESO_EEEEEEEvNS4_8identityES1H_NS1I_INS1J_ILi2ELi4ELi3EEENS4_18smem_ptr_flag_bitsILi8EEENSK_INS5_IJS1N_SH_EEENS5_IJSH_SB_EEEEEEEvS1W_EENS_8epilogue10collective6detail29Sm90TmaWarpSpecializedAdapterINS26_15DefaultEpilogueIfNS5_IJSB_llEEES2A_NS25_6thread17LinearCombinationIfLi1EffLNS2B_9ScaleType4KindE0ELNS_15FloatRoundStyleE2EfEENS1_15EpilogueDefaultEEEEEvvEEEEvNT_6ParamsE,@function
        .size           _ZN7cutlass13device_kernelINS_4gemm6kernel13GemmUniversalIN4cute5tupleIJiiiiEEENS1_10collective13CollectiveMmaINS1_43MainloopSm90TmaGmmaWarpSpecializedSparseFP8ILi12ENS5_IJNS4_1CILi1EEESB_SB_EEENS1_35KernelTmaWarpSpecializedCooperativeEEENS5_IJNSA_ILi256EEENSA_ILi128EEENSA_ILi64EEEEEENS_12float_e4m3_tENS5_IJNS4_6LayoutINS5_IJiNS5_IJNSA_ILi2EEEiEEEiEEENS5_IJlNS5_IJSB_SL_EEElEEEEENSK_INS5_IJNS5_IJSH_iEEESR_iEEENS5_IJNS5_IJSH_NSA_ILi4096EEEEEENS5_IJSB_lEEElEEEEEEEESJ_NS5_IJlSB_lEEENS4_8TiledMMAINS4_8MMA_AtomIJNS4_4SM904GMMA6SPARSE32GMMA_64x128x64_F32E4M3E4M3_SS_TNILNS13_7ScaleInE1ELS16_1ELNS13_9SparseSelE0EEEEEENSK_INS5_IJSL_SB_SB_EEENS5_IJSB_NSA_ILi0EEES1B_EEEEENS5_IJNS4_10UnderscoreES1E_S1E_EEEEENS4_13SM90_TMA_LOADENS4_14ComposedLayoutINS4_7SwizzleILi1ELi4ELi3EEENS4_25smem_sparse_ptr_flag_bitsILi2ELi8EEENSK_INS5_IJNS5_IJSB_NSA_ILi8EEEEEENS5_IJSL_NSA_ILi32EEEEEEEEENS5_IJNS5_IJS1B_SH_EEESO_EEEEEEEvNS4_8identityES1H_NS1I_INS1J_ILi2ELi4ELi3EEENS4_18smem_ptr_flag_bitsILi8EEENSK_INS5_IJS1N_SH_EEENS5_IJSH_SB_EEEEEEEvS1W_EENS_8epilogue10collective6detail29Sm90TmaWarpSpecializedAdapterINS26_15DefaultEpilogueIfNS5_IJSB_llEEES2A_NS25_6thread17LinearCombinationIfLi1EffLNS2B_9ScaleType4KindE0ELNS_15FloatRoundStyleE2EfEENS1_15EpilogueDefaultEEEEEvvEEEEvNT_6ParamsE,(.L_x_332 - _ZN7cutlass13device_kernelINS_4gemm6kernel13GemmUniversalIN4cute5tupleIJiiiiEEENS1_10collective13CollectiveMmaINS1_43MainloopSm90TmaGmmaWarpSpecializedSparseFP8ILi12ENS5_IJNS4_1CILi1EEESB_SB_EEENS1_35KernelTmaWarpSpecializedCooperativeEEENS5_IJNSA_ILi256EEENSA_ILi128EEENSA_ILi64EEEEEENS_12float_e4m3_tENS5_IJNS4_6LayoutINS5_IJiNS5_IJNSA_ILi2EEEiEEEiEEENS5_IJlNS5_IJSB_SL_EEElEEEEENSK_INS5_IJNS5_IJSH_iEEESR_iEEENS5_IJNS5_IJSH_NSA_ILi4096EEEEEENS5_IJSB_lEEElEEEEEEEESJ_NS5_IJlSB_lEEENS4_8TiledMMAINS4_8MMA_AtomIJNS4_4SM904GMMA6SPARSE32GMMA_64x128x64_F32E4M3E4M3_SS_TNILNS13_7ScaleInE1ELS16_1ELNS13_9SparseSelE0EEEEEENSK_INS5_IJSL_SB_SB_EEENS5_IJSB_NSA_ILi0EEES1B_EEEEENS5_IJNS4_10UnderscoreES1E_S1E_EEEEENS4_13SM90_TMA_LOADENS4_14ComposedLayoutINS4_7SwizzleILi1ELi4ELi3EEENS4_25smem_sparse_ptr_flag_bitsILi2ELi8EEENSK_INS5_IJNS5_IJSB_NSA_ILi8EEEEEENS5_IJSL_NSA_ILi32EEEEEEEEENS5_IJNS5_IJS1B_SH_EEESO_EEEEEEEvNS4_8identityES1H_NS1I_INS1J_ILi2ELi4ELi3EEENS4_18smem_ptr_flag_bitsILi8EEENSK_INS5_IJS1N_SH_EEENS5_IJSH_SB_EEEEEEEvS1W_EENS_8epilogue10collective6detail29Sm90TmaWarpSpecializedAdapterINS26_15DefaultEpilogueIfNS5_IJSB_llEEES2A_NS25_6thread17LinearCombinationIfLi1EffLNS2B_9ScaleType4KindE0ELNS_15FloatRoundStyleE2EfEENS1_15EpilogueDefaultEEEEEvvEEEEvNT_6ParamsE)
        .other          _ZN7cutlass13device_kernelINS_4gemm6kernel13GemmUniversalIN4cute5tupleIJiiiiEEENS1_10collective13CollectiveMmaINS1_43MainloopSm90TmaGmmaWarpSpecializedSparseFP8ILi12ENS5_IJNS4_1CILi1EEESB_SB_EEENS1_35KernelTmaWarpSpecializedCooperativeEEENS5_IJNSA_ILi256EEENSA_ILi128EEENSA_ILi64EEEEEENS_12float_e4m3_tENS5_IJNS4_6LayoutINS5_IJiNS5_IJNSA_ILi2EEEiEEEiEEENS5_IJlNS5_IJSB_SL_EEElEEEEENSK_INS5_IJNS5_IJSH_iEEESR_iEEENS5_IJNS5_IJSH_NSA_ILi4096EEEEEENS5_IJSB_lEEElEEEEEEEESJ_NS5_IJlSB_lEEENS4_8TiledMMAINS4_8MMA_AtomIJNS4_4SM904GMMA6SPARSE32GMMA_64x128x64_F32E4M3E4M3_SS_TNILNS13_7ScaleInE1ELS16_1ELNS13_9SparseSelE0EEEEEENSK_INS5_IJSL_SB_SB_EEENS5_IJSB_NSA_ILi0EEES1B_EEEEENS5_IJNS4_10UnderscoreES1E_S1E_EEEEENS4_13SM90_TMA_LOADENS4_14ComposedLayoutINS4_7SwizzleILi1ELi4ELi3EEENS4_25smem_sparse_ptr_flag_bitsILi2ELi8EEENSK_INS5_IJNS5_IJSB_NSA_ILi8EEEEEENS5_IJSL_NSA_ILi32EEEEEEEEENS5_IJNS5_IJS1B_SH_EEESO_EEEEEEEvNS4_8identityES1H_NS1I_INS1J_ILi2ELi4ELi3EEENS4_18smem_ptr_flag_bitsILi8EEENSK_INS5_IJS1N_SH_EEENS5_IJSH_SB_EEEEEEEvS1W_EENS_8epilogue10collective6detail29Sm90TmaWarpSpecializedAdapterINS26_15DefaultEpilogueIfNS5_IJSB_llEEES2A_NS25_6thread17LinearCombinationIfLi1EffLNS2B_9ScaleType4KindE0ELNS_15FloatRoundStyleE2EfEENS1_15EpilogueDefaultEEEEEvvEEEEvNT_6ParamsE,@"STO_CUDA_ENTRY STV_DEFAULT"
_ZN7cutlass13device_kernelINS_4gemm6kernel13GemmUniversalIN4cute5tupleIJiiiiEEENS1_10collective13CollectiveMmaINS1_43MainloopSm90TmaGmmaWarpSpecializedSparseFP8ILi12ENS5_IJNS4_1CILi1EEESB_SB_EEENS1_35KernelTmaWarpSpecializedCooperativeEEENS5_IJNSA_ILi256EEENSA_ILi128EEENSA_ILi64EEEEEENS_12float_e4m3_tENS5_IJNS4_6LayoutINS5_IJiNS5_IJNSA_ILi2EEEiEEEiEEENS5_IJlNS5_IJSB_SL_EEElEEEEENSK_INS5_IJNS5_IJSH_iEEESR_iEEENS5_IJNS5_IJSH_NSA_ILi4096EEEEEENS5_IJSB_lEEElEEEEEEEESJ_NS5_IJlSB_lEEENS4_8TiledMMAINS4_8MMA_AtomIJNS4_4SM904GMMA6SPARSE32GMMA_64x128x64_F32E4M3E4M3_SS_TNILNS13_7ScaleInE1ELS16_1ELNS13_9SparseSelE0EEEEEENSK_INS5_IJSL_SB_SB_EEENS5_IJSB_NSA_ILi0EEES1B_EEEEENS5_IJNS4_10UnderscoreES1E_S1E_EEEEENS4_13SM90_TMA_LOADENS4_14ComposedLayoutINS4_7SwizzleILi1ELi4ELi3EEENS4_25smem_sparse_ptr_flag_bitsILi2ELi8EEENSK_INS5_IJNS5_IJSB_NSA_ILi8EEEEEENS5_IJSL_NSA_ILi32EEEEEEEEENS5_IJNS5_IJS1B_SH_EEESO_EEEEEEEvNS4_8identityES1H_NS1I_INS1J_ILi2ELi4ELi3EEENS4_18smem_ptr_flag_bitsILi8EEENSK_INS5_IJS1N_SH_EEENS5_IJSH_SB_EEEEEEEvS1W_EENS_8epilogue10collective6detail29Sm90TmaWarpSpecializedAdapterINS26_15DefaultEpilogueIfNS5_IJSB_llEEES2A_NS25_6thread17LinearCombinationIfLi1EffLNS2B_9ScaleType4KindE0ELNS_15FloatRoundStyleE2EfEENS1_15EpilogueDefaultEEEEEvvEEEEvNT_6ParamsE:
[----:B------:R-:W0:Y:S02]  /*0000*/  LDC R1, c[0x0][0x28] ;  /* 0x00000a00ff017b82 */ /* 0x000e240000000800 */
[----:B0-----:R-:W-:Y:S01]  /*0010*/  VIADD R1, R1, 0xffffff08 ;  /* 0xffffff0801017836 */ /* 0x001fe20000000000 */
[----:B------:R-:W0:Y:S01]  /*0020*/  S2R R2, SR_TID.X ;  /* 0x0000000000027919 */ /* 0x000e220000002100 */
[----:B------:R-:W-:Y:S01]  /*0030*/  ELECT P0, URZ, PT ;  /* 0x00000000003f782f */ /* 0x000fe20003800000 */
[----:B------:R-:W-:Y:S01]  /*0040*/  BSSY B0, `(.L_x_0) ;  /* 0x0000018000007945 */ /* 0x000fe20003800000 */
[--C-:B0-----:R-:W-:Y:S02]  /*0050*/  SHF.R.U32.HI R0, RZ, 0x5, R2.reuse ;  /* 0x00000005ff007819 */ /* 0x101fe40000011602 */
[----:B------:R-:W-:-:S03]  /*0060*/  SHF.R.U32.HI R2, RZ, 0x7, R2 ;  /* 0x00000007ff027819 */ /* 0x000fc60000011602 */
[----:B------:R-:W0:Y:S04]  /*0070*/  SHFL.IDX PT, R3, R0, RZ, 0x1f ;  /* 0x00001fff00037589 */ /* 0x000e2800000e0000 */
[----:B------:R-:W1:Y:S01]  /*0080*/  SHFL.IDX PT, R2, R2, RZ, 0x1f ;  /* 0x00001fff02027589 */ /* 0x000e6200000e0000 */
[----:B0-----:R-:W-:Y:S02]  /*0090*/  R2UR UR4, R3 ;  /* 0x00000000030472ca */ /* 0x001fe400000e0000 */
[----:B-1----:R-:W-:-:S11]  /*00a0*/  R2UR UR6, R2 ;  /* 0x00000000020672ca */ /* 0x002fd600000e0000 */
[----:B------:R-:W-:Y:S02]  /*00b0*/  USHF.R.S32.HI UR5, URZ, 0x1f, UR4 ;  /* 0x0000001f3f057899 */ /* 0x000fe40008011404 */
[----:B------:R-:W-:Y:S02]  /*00c0*/  ISETP.NE.OR P0, PT, RZ, UR4, !P0 ;  /* 0x00000004ff007c0c */ /* 0x000fe4000c705670 */
[----:B------:R-:W-:-:S04]  /*00d0*/  ULEA.HI UR5, UR5, UR4, URZ, 0x2 ;  /* 0x0000000405057291 */ /* 0x000fc8000f8f103f */
[----:B------:R-:W-:-:S04]  /*00e0*/  ULOP3.LUT UR5, UR5, 0xfffffffc, URZ, 0xc0, !UPT ;  /* 0xfffffffc05057892 */ /* 0x000fc8000f8ec03f */
[----:B------:R-:W-:-:S03]  /*00f0*/  UIADD3 UR8, UR4, -UR5, URZ ;  /* 0x8000000504087290 */ /* 0x000fc6000fffe03f */
[----:B------:R-:W-:Y:S09]  /*0100*/  @P0 BRA `(.L_x_1) ;  /* 0x00000000002c0947 */ /* 0x000ff20003800000 */
[----:B------:R-:W-:Y:S02]  /*0110*/  ULDC.64 UR4, c[0x0][0x198] ;  /* 0x0000660000047ab9 */ /* 0x000fe40000000a00 */
[----:B------:R-:W-:Y:S02]  /*0120*/  UIADD3 UR10, UP0, UR4, 0xf0, URZ ;  /* 0x000000f0040a7890 */ /* 0x000fe4000ff1e03f */
[----:B------:R-:W-:Y:S02]  /*0130*/  UIADD3 UR12, UP1, UR4, 0x1f0, URZ ;  /* 0x000001f0040c7890 */ /* 0x000fe4000ff3e03f */
[----:B------:R-:W-:Y:S02]  /*0140*/  UIADD3 UR4, UP2, UR4, 0x2f0, URZ ;  /* 0x000002f004047890 */ /* 0x000fe4000ff5e03f */
[----:B------:R-:W-:Y:S02]  /*0150*/  UIADD3.X UR11, URZ, UR5, URZ, UP0, !UPT ;  /* 0x000000053f0b7290 */ /* 0x000fe400087fe43f */
[----:B------:R-:W-:-:S02]  /*0160*/  UIADD3.X UR13, URZ, UR5, URZ, UP1, !UPT ;  /* 0x000000053f0d7290 */ /* 0x000fc40008ffe43f */
[----:B------:R-:W-:-:S05]  /*0170*/  UIADD3.X UR5, URZ, UR5, URZ, UP2, !UPT ;  /* 0x000000053f057290 */ /* 0x000fca00097fe43f */
[----:B------:R0:W-:Y:S02]  /*0180*/  UTMACCTL.PF [UR10] ;  /* 0x000000000a0079b9 */ /* 0x0001e40008040000 */
[----:B------:R0:W-:Y:S02]  /*0190*/  UTMACCTL.PF [UR12] ;  /* 0x000000000c0079b9 */ /* 0x0001e40008040000 */
[----:B------:R0:W-:Y:S02]  /*01a0*/  UTMACCTL.PF [UR4] ;  /* 0x00000000040079b9 */ /* 0x0001e40008040000 */
[----:B0-----:R-:W-:Y:S01]  /*01b0*/  NOP ;  /* 0x0000000000007918 */ /* 0x001fe20000000000 */
.L_x_1:
[----:B------:R-:W-:Y:S05]  /*01c0*/  BSYNC B0 ;  /* 0x0000000000007941 */ /* 0x000fea0003800000 */
.L_x_0:
[----:B------:R-:W0:Y:S01]  /*01d0*/  SHFL.IDX PT, R2, R0, RZ, 0x1f ;  /* 0x00001fff00027589 */ /* 0x000e2200000e0000 */
[----:B------:R-:W-:Y:S01]  /*01e0*/  UISETP.NE.AND UP0, UPT, UR8, 0x3, UPT ;  /* 0x000000030800788c */ /* 0x000fe2000bf05270 */
[----:B------:R-:W-:Y:S01]  /*01f0*/  ISETP.NE.AND P1, PT, RZ, UR6, PT ;  /* 0x00000006ff007c0c */ /* 0x000fe2000bf25270 */
[----:B------:R-:W-:Y:S02]  /*0200*/  UIADD3 UR10, UR6, -0x1, URZ ;  /* 0xffffffff060a7890 */ /* 0x000fe4000fffe03f */
[----:B------:R-:W-:Y:S02]  /*0210*/  UISETP.EQ.OR UP0, UPT, UR8, URZ, !UP0 ;  /* 0x0000003f0800728c */ /* 0x000fe4000c702670 */
[----:B------:R-:W-:Y:S02]  /*0220*/  UISETP.GE.U32.AND UP1, UPT, UR10, 0x2, UPT ;  /* 0x000000020a00788c */ /* 0x000fe4000bf26070 */
[----:B------:R-:W-:-:S04]  /*0230*/  UISETP.EQ.AND UP0, UPT, UR6, URZ, UP0 ;  /* 0x0000003f0600728c */ /* 0x000fc80008702270 */
[----:B------:R-:W-:-:S04]  /*0240*/  USEL UR13, URZ, 0x1, !UP0 ;  /* 0x000000013f0d7887 */ /* 0x000fc8000c000000 */
[----:B------:R-:W-:Y:S01]  /*0250*/  USEL UR13, UR13, 0x2, UP1 ;  /* 0x000000020d0d7887 */ /* 0x000fe20008800000 */
[----:B0-----:R-:W-:-:S13]  /*0260*/  ISETP.NE.AND P0, PT, R2, RZ, PT ;  /* 0x000000ff0200720c */ /* 0x001fda0003f05270 */
[----:B------:R-:W-:Y:S05]  /*0270*/  @P0 BRA `(.L_x_2) ;  /* 0x0000000000a40947 */ /* 0x000fea0003800000 */
[----:B------:R-:W-:Y:S01]  /*0280*/  ELECT P0, URZ, PT ;  /* 0x00000000003f782f */ /* 0x000fe20003800000 */
[----:B------:R-:W-:-:S12]  /*0290*/  BSSY B0, `(.L_x_2) ;  /* 0x0000027000007945 */ /* 0x000fd80003800000 */
[----:B------:R-:W-:Y:S05]  /*02a0*/  @!P0 BRA `(.L_x_3) ;  /* 0x0000000000948947 */ /* 0x000fea0003800000 */
[----:B------:R-:W0:Y:S01]  /*02b0*/  S2UR UR9, SR_CgaCtaId ;  /* 0x00000000000979c3 */ /* 0x000e220000008800 */
[----:B------:R-:W-:Y:S01]  /*02c0*/  UMOV UR4, 0x400 ;  /* 0x0000040000047882 */ /* 0x000fe20000000000 */
[----:B------:R-:W-:Y:S01]  /*02d0*/  UMOV UR5, 0x1 ;  /* 0x0000000100057882 */ /* 0x000fe20000000000 */
[----:B------:R-:W-:Y:S02]  /*02e0*/  UMOV UR6, 0x100 ;  /* 0x0000010000067882 */ /* 0x000fe40000000000 */
[----:B------:R-:W-:-:S04]  /*02f0*/  UIADD3 UR6, -UR6, 0x100000, URZ ;  /* 0x0010000006067890 */ /* 0x000fc8000fffe13f */
[----:B------:R-:W-:Y:S02]  /*0300*/  USHF.L.U32 UR7, UR6, 0xb, URZ ;  /* 0x0000000b06077899 */ /* 0x000fe4000800063f */
[----:B------:R-:W-:Y:S02]  /*0310*/  USHF.L.U32 UR6, UR6, 0x1, URZ ;  /* 0x0000000106067899 */ /* 0x000fe4000800063f */
[----:B0-----:R-:W-:Y:S02]  /*0320*/  ULEA UR9, UR9, UR4, 0x18 ;  /* 0x0000000409097291 */ /* 0x001fe4000f8ec03f */
[----:B------:R-:W-:-:S04]  /*0330*/  UIADD3 UR4, -UR5, 0x100000, URZ ;  /* 0x0010000005047890 */ /* 0x000fc8000fffe13f */
[----:B------:R-:W-:Y:S02]  /*0340*/  USHF.L.U32 UR5, UR4, 0xb, URZ ;  /* 0x0000000b04057899 */ /* 0x000fe4000800063f */
[----:B------:R-:W-:Y:S01]  /*0350*/  USHF.L.U32 UR4, UR4, 0x1, URZ ;  /* 0x0000000104047899 */ /* 0x000fe2000800063f */
[----:B------:R-:W0:Y:S11]  /*0360*/  FENCE.VIEW.ASYNC.S ;  /* 0x00000000000073c6 */ /* 0x000e360000000000 */
[----:B0-----:R0:W1:Y:S01]  /*0370*/  SYNCS.EXCH.64 URZ, [UR9], UR4 ;  /* 0x00000004093f75b2 */ /* 0x0010620008000100 */
[----:B------:R0:W2:Y:S01]  /*0380*/  SYNCS.EXCH.64 URZ, [UR9+0x60], UR6 ;  /* 0x00006006093f75b2 */ /* 0x0000a20008000100 */
[----:B------:R0:W3:Y:S01]  /*0390*/  SYNCS.EXCH.64 URZ, [UR9+0x8], UR4 ;  /* 0x00000804093f75b2 */ /* 0x0000e20008000100 */
[----:B------:R0:W4:Y:S01]  /*03a0*/  SYNCS.EXCH.64 URZ, [UR9+0x68], UR6 ;  /* 0x00006806093f75b2 */ /* 0x0001220008000100 */
[----:B------:R0:W0:Y:S01]  /*03b0*/  SYNCS.EXCH.64 URZ, [UR9+0x10], UR4 ;  /* 0x00001004093f75b2 */ /* 0x0000220008000100 */
        /* <DEDUP_REMOVED lines=19> */
[----:B-1----:R-:W-:Y:S01]  /*04f0*/  NOP ;  /* 0x0000000000007918 */ /* 0x002fe20000000000 */
.L_x_3:
[----:B0-----:R-:W-:Y:S05]  /*0500*/  BSYNC B0 ;  /* 0x0000000000007941 */ /* 0x001fea0003800000 */
.L_x_2:
[----:B------:R-:W0:Y:S01]  /*0510*/  SHFL.IDX PT, R0, R0, RZ, 0x1f ;  /* 0x00001fff00007589 */ /* 0x000e2200000e0000 */
[----:B------:R-:W1:Y:S01]  /*0520*/  LDC R2, c[0x0][0x75c] ;  /* 0x0001d700ff027b82 */ /* 0x000e620000000800 */
[----:B------:R-:W-:Y:S02]  /*0530*/  ELECT P0, URZ, PT ;  /* 0x00000000003f782f */ /* 0x000fe40003800000 */
[----:B------:R-:W-:Y:S01]  /*0540*/  MOV R3, RZ ;  /* 0x000000ff00037202 */ /* 0x000fe20000000f00 */
[----:B------:R-:W-:Y:S01]  /*0550*/  UMOV UR4, 0x20 ;  /* 0x0000002000047882 */ /* 0x000fe20000000000 */
[----:B------:R-:W-:Y:S01]  /*0560*/  NOP ;  /* 0x0000000000007918 */ /* 0x000fe20000000000 */
[----:B------:R-:W-:Y:S01]  /*0570*/  NOP ;  /* 0x0000000000007918 */ /* 0x000fe20000000000 */
[----:B0-----:R-:W-:Y:S02]  /*0580*/  ISETP.NE.OR P0, PT, R0, RZ, !P0 ;  /* 0x000000ff0000720c */ /* 0x001fe40004705670 */
[----:B-1----:R-:W-:Y:S01]  /*0590*/  ISETP.NE.AND P3, PT, R2, 0x1, PT ;  /* 0x000000010200780c */ /* 0x002fe20003f65270 */
[----:B------:R-:W0:Y:S01]  /*05a0*/  S2R R0, SR_CTAID.Y ;  /* 0x0000000000007919 */ /* 0x000e220000002600 */
[----:B------:R-:W1:Y:S09]  /*05b0*/  S2R R2, SR_CTAID.X ;  /* 0x0000000000027919 */ /* 0x000e720000002500 */
[----:B------:R-:W-:Y:S01]  /*05c0*/  VOTEU.ALL UP0, P0 ;  /* 0x00000000003f7886 */ /* 0x000fe20000000000 */
[----:B------:R-:W-:Y:S01]  /*05d0*/  VOTEU.ALL UP1, P0 ;  /* 0x00000000003f7886 */ /* 0x000fe20000020000 */
[----:B------:R-:W1:Y:S01]  /*05e0*/  @P3 LDC R7, c[0x0][0x10] ;  /* 0x00000400ff073b82 */ /* 0x000e620000000800 */
[----:B------:R-:W-:-:S02]  /*05f0*/  @P3 IMAD.MOV.U32 R5, RZ, RZ, RZ ;  /* 0x000000ffff053224 */ /* 0x000fc400078e00ff */
[----:B------:R-:W-:Y:S01]  /*0600*/  @P3 IMAD.MOV.U32 R11, RZ, RZ, RZ ;  /* 0x000000ffff0b3224 */ /* 0x000fe200078e00ff */
[----:B------:R-:W-:Y:S01]  /*0610*/  @!UP0 UMOV UR6, 0x400 ;  /* 0x0000040000068882 */ /* 0x000fe20000000000 */
[----:B------:R-:W-:-:S04]  /*0620*/  @!UP0 UIADD3 UR4, -UR4, 0x100000, URZ ;  /* 0x0010000004048890 */ /* 0x000fc8000fffe13f */
[----:B------:R-:W-:Y:S02]  /*0630*/  @!UP0 USHF.L.U32 UR5, UR4, 0xb, URZ ;  /* 0x0000000b04058899 */ /* 0x000fe4000800063f */
[----:B------:R-:W-:Y:S01]  /*0640*/  @!UP0 USHF.L.U32 UR4, UR4, 0x1, URZ ;  /* 0x0000000104048899 */ /* 0x000fe2000800063f */
[----:B------:R-:W5:Y:S08]  /*0650*/  @!P3 LDC R9, c[0x0][0xc] ;  /* 0x00000300ff09bb82 */ /* 0x000f700000000800 */
[----:B------:R-:W2:Y:S01]  /*0660*/  @!UP0 S2UR UR7, SR_CgaCtaId ;  /* 0x00000000000789c3 */ /* 0x000ea20000008800 */
[----:B0-----:R-:W-:-:S04]  /*0670*/  @P3 IMAD.MOV.U32 R4, RZ, RZ, R0 ;  /* 0x000000ffff043224 */ /* 0x001fc800078e0000 */
[----:B-1----:R-:W-:-:S04]  /*0680*/  @P3 IMAD.WIDE.U32 R6, R2, R7, R4 ;  /* 0x0000000702063225 */ /* 0x002fc800078e0004 */
[----:B------:R-:W-:Y:S02]  /*0690*/  @P3 IMAD.MOV.U32 R16, RZ, RZ, R6 ;  /* 0x000000ffff103224 */ /* 0x000fe400078e0006 */
[----:B------:R-:W-:Y:S02]  /*06a0*/  @P3 IMAD.IADD R17, R7, 0x1, R11 ;  /* 0x0000000107113824 */ /* 0x000fe400078e020b */
[----:B-----5:R-:W-:-:S04]  /*06b0*/  @!P3 IMAD.WIDE.U32 R4, R9, R0, R2 ;  /* 0x000000000904b225 */ /* 0x020fc800078e0002 */
[----:B------:R-:W-:Y:S01]  /*06c0*/  @!P3 IMAD.MOV.U32 R16, RZ, RZ, R4 ;  /* 0x000000ffff10b224 */ /* 0x000fe200078e0004 */
[----:B------:R-:W-:Y:S01]  /*06d0*/  @!P3 MOV R17, R5 ;  /* 0x000000050011b202 */ /* 0x000fe20000000f00 */
[----:B--2---:R-:W-:-:S03]  /*06e0*/  @!UP0 ULEA UR6, UR7, UR6, 0x18 ;  /* 0x0000000607068291 */ /* 0x004fc6000f8ec03f */
[----:B------:R0:W-:Y:S01]  /*06f0*/  STL [R1+0x7c], R16 ;  /* 0x00007c1001007387 */ /* 0x0001e20000100800 */
[----:B------:R-:W-:-:S03]  /*0700*/  VOTEU.ALL UP0, P0 ;  /* 0x00000000003f7886 */ /* 0x000fc60000000000 */
[----:B------:R0:W-:Y:S04]  /*0710*/  STL [R1+0x78], R17 ;  /* 0x0000781101007387 */ /* 0x0001e80000100800 */
[----:B------:R-:W1:Y:S02]  /*0720*/  FENCE.VIEW.ASYNC.S ;  /* 0x00000000000073c6 */ /* 0x000e640000000000 */
[----:B-1----:R0:W3:Y:S01]  /*0730*/  @!UP0 SYNCS.EXCH.64 URZ, [UR6+0xd0], UR4 ;  /* 0x0000d004063f85b2 */ /* 0x0020e20008000100 */
[----:B------:R0:W3:Y:S01]  /*0740*/  @!UP1 SYNCS.EXCH.64 URZ, [UR6+0xd8], UR4 ;  /* 0x0000d804063f95b2 */ /* 0x0000e20008000100 */
[----:B------:R-:W-:Y:S01]  /*0750*/  NOP ;  /* 0x0000000000007918 */ /* 0x000fe20000000000 */
[----:B---34-:R-:W-:Y:S06]  /*0760*/  BAR.SYNC.DEFER_BLOCKING 0x0 ;  /* 0x0000000000007b1d */ /* 0x018fec0000010000 */
[----:B0-----:R-:W-:Y:S05]  /*0770*/  @!P1 BRA `(.L_x_4) ;  /* 0x000000c800f09947 */ /* 0x001fea0003800000 */
[----:B------:R-:W-:-:S06]  /*0780*/  UISETP.GT.U32.AND UP0, UPT, UR10, 0x1, UPT ;  /* 0x000000010a00788c */ /* 0x000fcc000bf04070 */
[----:B------:R-:W-:-:S13]  /*0790*/  PLOP3.LUT P0, PT, PT, PT, UP0, 0x80, 0x0 ;  /* 0x000000000000781c */ /* 0x000fda0003f0f008 */
[----:B------:R-:W-:Y:S05]  /*07a0*/  @P0 EXIT ;  /* 0x000000000000094d */ /* 0x000fea0003800000 */
[----:B------:R-:W-:Y:S01]  /*07b0*/  IMAD.MOV.U32 R6, RZ, RZ, -0x1 ;  /* 0xffffffffff067424 */ /* 0x000fe200078e00ff */
[----:B------:R-:W-:Y:S01]  /*07c0*/  ULDC.64 UR4, c[0x0][0x750] ;  /* 0x0001d40000047ab9 */ /* 0x000fe20000000a00 */
[----:B------:R-:W-:Y:S01]  /*07d0*/  IMAD.MOV.U32 R5, RZ, RZ, -0x1 ;  /* 0xffffffffff057424 */ /* 0x000fe200078e00ff */
[----:B------:R-:W-:Y:S01]  /*07e0*/  ISETP.GE.U32.AND P0, PT, R16, UR4, PT ;  /* 0x0000000410007c0c */ /* 0x000fe2000bf06070 */
[----:B------:R-:W-:Y:S01]  /*07f0*/  UMOV UR23, 0xffffffff ;  /* 0xffffffff00177882 */ /* 0x000fe20000000000 */
[----:B------:R0:W-:Y:S01]  /*0800*/  STL [R1+0x8c], R6 ;  /* 0x00008c0601007387 */ /* 0x0001e20000100800 */
[----:B------:R-:W-:Y:S02]  /*0810*/  PRMT R4, RZ, 0x7610, R4 ;  /* 0x00007610ff047816 */ /* 0x000fe40000000004 */
[----:B------:R-:W-:Y:S01]  /*0820*/  ISETP.GE.U32.AND.EX P0, PT, R17, UR5, PT, P0 ;  /* 0x0000000511007c0c */ /* 0x000fe2000bf06100 */
[----:B------:R0:W-:-:S12]  /*0830*/  STL [R1+0x80], R5 ;  /* 0x0000800501007387 */ /* 0x0001d80000100800 */
[----:B0-----:R-:W-:Y:S05]  /*0840*/  @P0 BRA `(.L_x_5) ;  /* 0x0000000400680947 */ /* 0x001fea0003800000 */
[----:B------:R-:W0:Y:S01]  /*0850*/  LDC.64 R12, c[0x0][0x728] ;  /* 0x0001ca00ff0c7b82 */ /* 0x000e220000000a00 */
[----:B------:R-:W-:Y:S01]  /*0860*/  IMAD.MOV.U32 R4, RZ, RZ, R16 ;  /* 0x000000ffff047224 */ /* 0x000fe200078e0010 */
[----:B------:R-:W-:-:S06]  /*0870*/  MOV R5, R17 ;  /* 0x0000001100057202 */ /* 0x000fcc0000000f00 */
[----:B------:R-:W1:Y:S08]  /*0880*/  LDC R10, c[0x0][0x730] ;  /* 0x0001cc00ff0a7b82 */ /* 0x000e700000000800 */
[----:B------:R-:W2:Y:S01]  /*0890*/  LDC.64 R14, c[0x0][0x720] ;  /* 0x0001c800ff0e7b82 */ /* 0x000ea20000000a00 */
[----:B0-----:R-:W-:-:S04]  /*08a0*/  ISETP.NE.U32.AND P0, PT, R12, RZ, PT ;  /* 0x000000ff0c00720c */ /* 0x001fc80003f05070 */
[----:B------:R-:W-:-:S13]  /*08b0*/  ISETP.NE.AND.EX P0, PT, R13, RZ, PT, P0 ;  /* 0x000000ff0d00720c */ /* 0x000fda0003f05300 */
[----:B-12---:R-:W-:Y:S05]  /*08c0*/  @!P0 BRA `(.L_x_6) ;  /* 0x0000000000288947 */ /* 0x006fea0003800000 */
[----:B------:R-:W0:Y:S02]  /*08d0*/  LDC R9, c[0x0][0x734] ;  /* 0x0001cd00ff097b82 */ /* 0x000e240000000800 */
[----:B0-----:R-:W-:-:S05]  /*08e0*/  IADD3 R9, P0, R16, R9, RZ ;  /* 0x0000000910097210 */ /* 0x001fca0007f1e0ff */
[----:B------:R-:W-:-:S04]  /*08f0*/  IMAD.X R11, RZ, RZ, R17, P0 ;  /* 0x000000ffff0b7224 */ /* 0x000fc800000e0611 */
[----:B------:R-:W-:-:S04]  /*0900*/  IMAD.WIDE.U32 R4, R11, R12, RZ ;  /* 0x0000000c0b047225 */ /* 0x000fc800078e00ff */
[----:B------:R-:W-:-:S04]  /*0910*/  IMAD.WIDE.U32 R6, P0, R9, R13, R4 ;  /* 0x0000000d09067225 */ /* 0x000fc80007800004 */
[----:B------:R-:W-:-:S04]  /*0920*/  IMAD.WIDE.U32 R4, R9, R12, RZ ;  /* 0x0000000c09047225 */ /* 0x000fc800078e00ff */
[----:B------:R-:W-:Y:S01]  /*0930*/  IMAD.X R9, RZ, RZ, RZ, P0 ;  /* 0x000000ffff097224 */ /* 0x000fe200000e06ff */
[----:B------:R-:W-:Y:S01]  /*0940*/  IADD3 RZ, P0, R5, R6, RZ ;  /* 0x0000000605ff7210 */ /* 0x000fe20007f1e0ff */
[----:B------:R-:W-:-:S04]  /*0950*/  IMAD.MOV.U32 R8, RZ, RZ, R7 ;  /* 0x000000ffff087224 */ /* 0x000fc800078e0007 */
[----:B------:R-:W-:-:S08]  /*0960*/  IMAD.WIDE.U32.X R4, R11, R13, R8, P0 ;  /* 0x0000000d0b047225 */ /* 0x000fd000000e0408 */
.L_x_6:
[-CC-:B------:R-:W-:Y:S01]  /*0970*/  SHF.R.U64 R24, R4, R10.reuse, R5.reuse ;  /* 0x0000000a04187219 */ /* 0x180fe20000001205 */
[----:B------:R-:W0:Y:S01]  /*0980*/  LDC R8, c[0x0][0x718] ;  /* 0x0001c600ff087b82 */ /* 0x000e220000000800 */
[----:B------:R-:W-:Y:S01]  /*0990*/  SHF.R.U32.HI R4, RZ, R10, R5 ;  /* 0x0000000aff047219 */ /* 0x000fe20000011605 */
[----:B------:R-:W-:Y:S01]  /*09a0*/  ULDC UR4, c[0x0][0x150] ;  /* 0x0000540000047ab9 */ /* 0x000fe20000000800 */
[----:B------:R-:W-:Y:S01]  /*09b0*/  IADD3 R9, P0, RZ, -R24, RZ ;  /* 0x80000018ff097210 */ /* 0x000fe20007f1e0ff */
[----:B------:R-:W-:Y:S01]  /*09c0*/  IMAD.MOV.U32 R5, RZ, RZ, R17 ;  /* 0x000000ffff057224 */ /* 0x000fe200078e0011 */
[----:B------:R-:W-:Y:S02]  /*09d0*/  I2FP.F32.U32 R3, R2 ;  /* 0x0000000200037245 */ /* 0x000fe40000201000 */
[----:B------:R-:W-:Y:S01]  /*09e0*/  IADD3.X R11, RZ, ~R4, RZ, P0, !PT ;  /* 0x80000004ff0b7210 */ /* 0x000fe200007fe4ff */
[----:B------:R-:W1:Y:S01]  /*09f0*/  LDC.64 R18, c[0x0][0x740] ;  /* 0x0001d000ff127b82 */ /* 0x000e620000000a00 */
[----:B------:R-:W-:-:S02]  /*0a00*/  IMAD.MOV.U32 R4, RZ, RZ, R16 ;  /* 0x000000ffff047224 */ /* 0x000fc400078e0010 */
[----:B------:R-:W-:Y:S01]  /*0a10*/  FMUL R3, R3, UR4 ;  /* 0x0000000403037c20 */ /* 0x000fe20008400000 */
[----:B------:R-:W-:Y:S01]  /*0a20*/  ULDC UR4, c[0x0][0x154] ;  /* 0x0000550000047ab9 */ /* 0x000fe20000000800 */
[-C--:B------:R-:W-:Y:S02]  /*0a30*/  IMAD R6, R11, R14.reuse, RZ ;  /* 0x0000000e0b067224 */ /* 0x080fe400078e02ff */
[C---:B------:R-:W-:Y:S01]  /*0a40*/  IMAD.WIDE.U32 R4, R9.reuse, R14, R4 ;  /* 0x0000000e09047225 */ /* 0x040fe200078e0004 */
[----:B------:R-:W2:Y:S01]  /*0a50*/  LDC R10, c[0x0][0x708] ;  /* 0x0001c200ff0a7b82 */ /* 0x000ea20000000800 */
[----:B------:R-:W3:Y:S02]  /*0a60*/  F2I.U32.TRUNC.NTZ R3, R3 ;  /* 0x0000000300037305 */ /* 0x000ee4000020f000 */
[----:B------:R-:W-:-:S04]  /*0a70*/  IMAD R9, R9, R15, R6 ;  /* 0x0000000f09097224 */ /* 0x000fc800078e0206 */
[----:B------:R-:W-:Y:S01]  /*0a80*/  IMAD.IADD R5, R5, 0x1, R9 ;  /* 0x0000000105057824 */ /* 0x000fe200078e0209 */
[----:B------:R-:W4:Y:S01]  /*0a90*/  LDC R7, c[0x0][0x144] ;  /* 0x00005100ff077b82 */ /* 0x000f220000000800 */
[----:B------:R-:W-:-:S03]  /*0aa0*/  IMAD.MOV.U32 R9, RZ, RZ, 0x1 ;  /* 0x00000001ff097424 */ /* 0x000fc600078e00ff */
[--C-:B0-----:R-:W-:Y:S02]  /*0ab0*/  SHF.R.U64 R12, R4, R8, R5.reuse ;  /* 0x00000008040c7219 */ /* 0x101fe40000001205 */
[----:B------:R-:W-:Y:S02]  /*0ac0*/  I2FP.F32.U32 R4, R0 ;  /* 0x0000000000047245 */ /* 0x000fe40000201000 */
[----:B------:R-:W0:Y:S01]  /*0ad0*/  LDC R14, c[0x0][0x758] ;  /* 0x0001d600ff0e7b82 */ /* 0x000e220000000800 */
[----:B-1----:R-:W-:Y:S02]  /*0ae0*/  ISETP.NE.U32.AND P0, PT, R18, RZ, PT ;  /* 0x000000ff1200720c */ /* 0x002fe40003f05070 */
[----:B------:R-:W-:Y:S01]  /*0af0*/  FMUL R4, R4, UR4 ;  /* 0x0000000404047c20 */ /* 0x000fe20008400000 */
[----:B---3--:R-:W-:Y:S02]  /*0b00*/  IADD3 R6, -R3, RZ, RZ ;  /* 0x000000ff03067210 */ /* 0x008fe40007ffe1ff */
[----:B------:R-:W-:Y:S01]  /*0b10*/  ISETP.NE.AND.EX P0, PT, R19, RZ, PT, P0 ;  /* 0x000000ff1300720c */ /* 0x000fe20003f05300 */
[----:B------:R1:W3:Y:S01]  /*0b20*/  F2I.U32.TRUNC.NTZ R11, R4 ;  /* 0x00000004000b7305 */ /* 0x0002e2000020f000 */
[----:B------:R-:W-:Y:S01]  /*0b30*/  SHF.R.U32.HI R3, RZ, R8, R5 ;  /* 0x00000008ff037219 */ /* 0x000fe20000011605 */
[----:B------:R-:W1:Y:S01]  /*0b40*/  LDC R13, c[0x0][0x148] ;  /* 0x00005200ff0d7b82 */ /* 0x000e620000000800 */
[----:B------:R-:W-:-:S02]  /*0b50*/  IMAD.MOV.U32 R5, RZ, RZ, -0x1 ;  /* 0xffffffffff057424 */ /* 0x000fc400078e00ff */
[-CC-:B--2---:R-:W-:Y:S02]  /*0b60*/  SHF.R.U64 R23, R12, R10.reuse, R3.reuse ;  /* 0x0000000a0c177219 */ /* 0x184fe40000001203 */
[----:B------:R-:W-:-:S03]  /*0b70*/  SHF.R.U32.HI R3, RZ, R10, R3 ;  /* 0x0000000aff037219 */ /* 0x000fc60000011603 */
[----:B------:R-:W2:Y:S01]  /*0b80*/  LDC R17, c[0x0][0x700] ;  /* 0x0001c000ff117b82 */ /* 0x000ea20000000800 */
[----:B----4-:R-:W-:-:S07]  /*0b90*/  IMAD R8, R7, R6, R2 ;  /* 0x0000000607087224 */ /* 0x010fce00078e0202 */
[----:B------:R-:W4:Y:S01]  /*0ba0*/  LDC R16, c[0x0][0x748] ;  /* 0x0001d200ff107b82 */ /* 0x000f220000000800 */
[-C--:B0-----:R-:W-:Y:S02]  /*0bb0*/  SHF.L.U32 R2, R5, R14.reuse, RZ ;  /* 0x0000000e05027219 */ /* 0x081fe400000006ff */
[--C-:B------:R-:W-:Y:S02]  /*0bc0*/  SHF.R.U64 R22, R23, R14, R3.reuse ;  /* 0x0000000e17167219 */ /* 0x100fe40000001203 */
[----:B------:R-:W-:Y:S02]  /*0bd0*/  LOP3.LUT R10, RZ, R2, RZ, 0x33, !PT ;  /* 0x00000002ff0a7212 */ /* 0x000fe400078e33ff */
[-C--:B------:R-:W-:Y:S01]  /*0be0*/  SHF.R.U32.HI R3, RZ, R14.reuse, R3 ;  /* 0x0000000eff037219 */ /* 0x080fe20000011603 */
[----:B------:R-:W0:Y:S01]  /*0bf0*/  LDC R21, c[0x0][0x738] ;  /* 0x0001ce00ff157b82 */ /* 0x000e220000000800 */
[----:B------:R-:W-:Y:S01]  /*0c00*/  SHF.L.U32 R9, R9, R14, RZ ;  /* 0x0000000e09097219 */ /* 0x000fe200000006ff */
[----:B------:R-:W-:-:S06]  /*0c10*/  IMAD.MOV.U32 R2, RZ, RZ, R22 ;  /* 0x000000ffff027224 */ /* 0x000fcc00078e0016 */
[----:B------:R-:W0:Y:S01]  /*0c20*/  LDC R20, c[0x0][0x710] ;  /* 0x0001c400ff147b82 */ /* 0x000e220000000800 */
[----:B-1-3--:R-:W-:Y:S05]  /*0c30*/  @!P0 BRA `(.L_x_7) ;  /* 0x0000000000288947 */ /* 0x00afea0003800000 */
[----:B------:R-:W1:Y:S02]  /*0c40*/  LDC R7, c[0x0][0x74c] ;  /* 0x0001d300ff077b82 */ /* 0x000e640000000800 */
[----:B-1----:R-:W-:-:S04]  /*0c50*/  IADD3 R7, P0, R22, R7, RZ ;  /* 0x0000000716077210 */ /* 0x002fc80007f1e0ff */
[----:B------:R-:W-:-:S05]  /*0c60*/  IADD3.X R15, RZ, R3, RZ, P0, !PT ;  /* 0x00000003ff0f7210 */ /* 0x000fca00007fe4ff */
[----:B------:R-:W-:-:S04]  /*0c70*/  IMAD.WIDE.U32 R2, R15, R18, RZ ;  /* 0x000000120f027225 */ /* 0x000fc800078e00ff */
[----:B------:R-:W-:-:S04]  /*0c80*/  IMAD.WIDE.U32 R4, P0, R7, R19, R2 ;  /* 0x0000001307047225 */ /* 0x000fc80007800002 */
[----:B------:R-:W-:-:S04]  /*0c90*/  IMAD.WIDE.U32 R2, R7, R18, RZ ;  /* 0x0000001207027225 */ /* 0x000fc800078e00ff */
[----:B------:R-:W-:Y:S01]  /*0ca0*/  IMAD.X R7, RZ, RZ, RZ, P0 ;  /* 0x000000ffff077224 */ /* 0x000fe200000e06ff */
[----:B------:R-:W-:Y:S01]  /*0cb0*/  IADD3 RZ, P0, R3, R4, RZ ;  /* 0x0000000403ff7210 */ /* 0x000fe20007f1e0ff */
[----:B------:R-:W-:-:S04]  /*0cc0*/  IMAD.MOV.U32 R6, RZ, RZ, R5 ;  /* 0x000000ffff067224 */ /* 0x000fc800078e0005 */
[----:B------:R-:W-:-:S08]  /*0cd0*/  IMAD.WIDE.U32.X R2, R15, R19, R6, P0 ;  /* 0x000000130f027225 */ /* 0x000fd000000e0406 */
.L_x_7:
[----:B----4-:R-:W-:Y:S01]  /*0ce0*/  SHF.R.U64 R2, R2, R16, R3 ;  /* 0x0000001002027219 */ /* 0x010fe20000001203 */
[----:B------:R-:W-:Y:S01]  /*0cf0*/  IMAD.MOV R11, RZ, RZ, -R11 ;  /* 0x000000ffff0b7224 */ /* 0x000fe200078e0a0b */
[----:B------:R-:W-:Y:S02]  /*0d00*/  LOP3.LUT R10, R23, R10, RZ, 0xc0, !PT ;  /* 0x0000000a170a7212 */ /* 0x000fe400078ec0ff */
[----:B--2---:R-:W-:Y:S01]  /*0d10*/  IADD3 R3, R17, -0x1, RZ ;  /* 0xffffffff11037810 */ /* 0x004fe20007ffe0ff */
[----:B------:R-:W-:Y:S01]  /*0d20*/  IMAD.MOV R4, RZ, RZ, -R2 ;  /* 0x000000ffff047224 */ /* 0x000fe200078e0a02 */
[----:B------:R-:W-:Y:S01]  /*0d30*/  R2UR UR23, R24 ;  /* 0x00000000181772ca */ /* 0x000fe200000e0000 */
[----:B------:R-:W-:Y:S01]  /*0d40*/  @P3 IMAD R8, R13, R11, R0 ;  /* 0x0000000b0d083224 */ /* 0x000fe200078e0200 */
[----:B------:R-:W-:Y:S01]  /*0d50*/  LOP3.LUT R3, R12, R3, RZ, 0xc0, !PT ;  /* 0x000000030c037212 */ /* 0x000fe200078ec0ff */
[----:B------:R-:W-:Y:S02]  /*0d60*/  IMAD R9, R9, R2, R10 ;  /* 0x0000000209097224 */ /* 0x000fe400078e020a */
[----:B0-----:R-:W-:-:S02]  /*0d70*/  IMAD R0, R4, R21, R22 ;  /* 0x0000001504007224 */ /* 0x001fc400078e0216 */
[----:B------:R-:W-:Y:S02]  /*0d80*/  IMAD R8, R9, R20, R8 ;  /* 0x0000001409087224 */ /* 0x000fe400078e0208 */
[----:B------:R-:W-:Y:S02]  /*0d90*/  IMAD R3, R0, R17, R3 ;  /* 0x0000001100037224 */ /* 0x000fe400078e0203 */
[----:B------:R-:W-:-:S03]  /*0da0*/  IMAD.MOV.U32 R4, RZ, RZ, 0x1 ;  /* 0x00000001ff047424 */ /* 0x000fc600078e00ff */
[----:B------:R-:W-:Y:S02]  /*0db0*/  SEL R2, R3, R8, !P3 ;  /* 0x0000000803027207 */ /* 0x000fe40005800000 */
[----:B------:R-:W-:-:S03]  /*0dc0*/  SEL R0, R8, R3, !P3 ;  /* 0x0000000308007207 */ /* 0x000fc60005800000 */
[----:B------:R0:W-:Y:S04]  /*0dd0*/  STL [R1+0x80], R2 ;  /* 0x0000800201007387 */ /* 0x0001e80000100800 */
[----:B------:R0:W-:Y:S02]  /*0de0*/  STL [R1+0x8c], R0 ;  /* 0x00008c0001007387 */ /* 0x0001e40000100800 */
.L_x_5:
[----:B------:R-:W-:-:S08]  /*0df0*/  NOP ;  /* 0x0000000000007918 */ /* 0x000fd00000000000 */
[----:B------:R-:W1:Y:S02]  /*0e00*/  USETMAXREG.TRY_ALLOC.CTAPOOL UP0, 0xe8 ;  /* 0x000000e8000079c8 */ /* 0x000e640008000600 */
[----:B-1----:R-:W-:-:S13]  /*0e10*/  PLOP3.LUT P0, PT, PT, PT, UP0, 0x80, 0x0 ;  /* 0x000000000000781c */ /* 0x002fda0003f0f008 */
[----:B------:R-:W-:Y:S05]  /*0e20*/  @!P0 BRA `(.L_x_5) ;  /* 0xfffffffc00f08947 */ /* 0x000fea000383ffff */
[----:B------:R-:W-:Y:S01]  /*0e30*/  ULDC.64 UR4, c[0x0][0x698] ;  /* 0x0001a60000047ab9 */ /* 0x000fe20000000a00 */
[----:B------:R-:W-:Y:S01]  /*0e40*/  ULDC.64 UR18, c[0x0][0x208] ;  /* 0x0000820000127ab9 */ /* 0x000fe20000000a00 */
[----:B------:R-:W-:-:S04]  /*0e50*/  ISETP.NE.U32.AND P0, PT, RZ, UR4, PT ;  /* 0x00000004ff007c0c */ /* 0x000fc8000bf05070 */
[----:B------:R-:W-:-:S13]  /*0e60*/  ISETP.NE.AND.EX P0, PT, RZ, UR5, PT, P0 ;  /* 0x00000005ff007c0c */ /* 0x000fda000bf05300 */
[----:B------:R-:W-:Y:S05]  /*0e70*/  @!P0 BRA `(.L_x_8) ;  /* 0x0000000000208947 */ /* 0x000fea0003800000 */
[----:B0-----:R-:W0:Y:S02]  /*0e80*/  LDC.64 R2, c[0x0][0x698] ;  /* 0x0001a600ff027b82 */ /* 0x001e240000000a00 */
[----:B0-----:R-:W2:Y:S02]  /*0e90*/  LDG.E.64 R2, desc[UR18][R2.64] ;  /* 0x0000001202027981 */ /* 0x001ea4000c1e1b00 */
[----:B--2---:R-:W-:-:S04]  /*0ea0*/  ISETP.NE.U32.AND P0, PT, R2, RZ, PT ;  /* 0x000000ff0200720c */ /* 0x004fc80003f05070 */
[----:B------:R-:W-:-:S13]  /*0eb0*/  ISETP.NE.AND.EX P0, PT, R3, RZ, PT, P0 ;  /* 0x000000ff0300720c */ /* 0x000fda0003f05300 */
[----:B------:R-:W-:Y:S05]  /*0ec0*/  @!P0 BRA `(.L_x_8) ;  /* 0x00000000000c8947 */ /* 0x000fea0003800000 */
[----:B------:R-:W2:Y:S02]  /*0ed0*/  LD.E R2, desc[UR18][R2.64] ;  /* 0x0000001202027980 */ /* 0x000ea4000c101900 */
[----:B--2---:R-:W-:Y:S01]  /*0ee0*/  R2UR UR20, R2 ;  /* 0x00000000021472ca */ /* 0x004fe200000e0000 */
[----:B------:R-:W-:-:S14]  /*0ef0*/  BRA `(.L_x_9) ;  /* 0x0000000000247947 */ /* 0x000fdc0003800000 */
.L_x_8:
[----:B------:R-:W-:Y:S02]  /*0f00*/  ULDC.64 UR4, c[0x0][0x688] ;  /* 0x0001a20000047ab9 */ /* 0x000fe40000000a00 */
[----:B------:R-:W-:-:S04]  /*0f10*/  ISETP.NE.U32.AND P0, PT, RZ, UR4, PT ;  /* 0x00000004ff007c0c */ /* 0x000fc8000bf05070 */
[----:B------:R-:W-:-:S13]  /*0f20*/  ISETP.NE.AND.EX P0, PT, RZ, UR5, PT, P0 ;  /* 0x00000005ff007c0c */ /* 0x000fda000bf05300 */
[----:B------:R-:W-:Y:S05]  /*0f30*/  @!P0 BRA `(.L_x_10) ;  /* 0x0000000000108947 */ /* 0x000fea0003800000 */
[----:B0-----:R-:W0:Y:S02]  /*0f40*/  LDC.64 R2, c[0x0][0x688] ;  /* 0x0001a200ff027b82 */ /* 0x001e240000000a00 */
[----:B0-----:R-:W2:Y:S02]  /*0f50*/  LDG.E R2, desc[UR18][R2.64] ;  /* 0x0000001202027981 */ /* 0x001ea4000c1e1900 */
[----:B--2---:R-:W-:Y:S01]  /*0f60*/  R2UR UR20, R2 ;  /* 0x00000000021472ca */ /* 0x004fe200000e0000 */
[----:B------:R-:W-:-:S14]  /*0f70*/  BRA `(.L_x_9) ;  /* 0x0000000000047947 */ /* 0x000fdc0003800000 */
.L_x_10:
[----:B------:R-:W-:-:S05]  /*0f80*/  ULDC UR20, c[0x0][0x680] ;  /* 0x0001a00000147ab9 */ /* 0x000fca0000000800 */
.L_x_9:
[----:B------:R-:W-:Y:S02]  /*0f90*/  ULDC.64 UR4, c[0x0][0x6a0] ;  /* 0x0001a80000047ab9 */ /* 0x000fe40000000a00 */
        /* <DEDUP_REMOVED lines=11> */
.L_x_11:
        /* <DEDUP_REMOVED lines=8> */
.L_x_13:
[----:B------:R-:W-:-:S05]  /*10d0*/  ULDC UR21, c[0x0][0x684] ;  /* 0x0001a10000157ab9 */ /* 0x000fca0000000800 */
.L_x_12:
[----:B------:R-:W-:-:S13]  /*10e0*/  LOP3.LUT P0, RZ, R4, 0xff, RZ, 0xc0, !PT ;  /* 0x000000ff04ff7812 */ /* 0x000fda000780c0ff */
[----:B------:R-:W-:Y:S05]  /*10f0*/  @!P0 EXIT ;  /* 0x000000000000894d */ /* 0x000fea0003800000 */
[----:B------:R-:W-:Y:S01]  /*1100*/  ULDC UR4, c[0x0][0x28c] ;  /* 0x0000a30000047ab9 */ /* 0x000fe20000000800 */
[----:B------:R-:W-:Y:S02]  /*1110*/  ULOP3.LUT UR22, UR13, 0x1, URZ, 0xfc, !UPT ;  /* 0x000000010d167892 */ /* 0x000fe4000f8efc3f */
[----:B------:R-:W-:-:S04]  /*1120*/  UIADD3 UR4, UR4, 0x3f, URZ ;  /* 0x0000003f04047890 */ /* 0x000fc8000fffe03f */
[----:B------:R-:W-:-:S04]  /*1130*/  USHF.R.S32.HI UR5, URZ, 0x1f, UR4 ;  /* 0x0000001f3f057899 */ /* 0x000fc80008011404 */
[----:B------:R-:W-:-:S03]  /*1140*/  ULEA.HI UR5, UR5, UR4, URZ, 0x6 ;  /* 0x0000000405057291 */ /* 0x000fc6000f8f303f */
[----:B------:R-:W-:Y:S01]  /*1150*/  UMOV UR4, URZ ;  /* 0x0000003f00047c82 */ /* 0x000fe20008000000 */
[----:B------:R-:W-:-:S03]  /*1160*/  USHF.R.S32.HI UR12, URZ, 0x6, UR5 ;  /* 0x000000063f0c7899 */ /* 0x000fc60008011405 */
[----:B------:R-:W-:-:S09]  /*1170*/  UMOV UR5, URZ ;  /* 0x0000003f00057c82 */ /* 0x000fd20008000000 */
.L_x_280:
[----:B0-----:R-:W0:Y:S01]  /*1180*/  S2R R0, SR_TID.X ;  /* 0x0000000000007919 */ /* 0x001e220000002100 */
[----:B------:R-:W-:Y:S01]  /*1190*/  UISETP.LT.AND UP0, UPT, URZ, UR12, UPT ;  /* 0x0000000c3f00728c */ /* 0x000fe2000bf01270 */
[----:B--2---:R-:W-:Y:S02]  /*11a0*/  CS2R R4, SRZ ;  /* 0x0000000000047805 */ /* 0x004fe4000001ff00 */
[----:B------:R-:W-:Y:S01]  /*11b0*/  CS2R R6, SRZ ;  /* 0x0000000000067805 */ /* 0x000fe2000001ff00 */
[----:B------:R-:W-:Y:S01]  /*11c0*/  STL [R1+0x74], RZ ;  /* 0x000074ff01007387 */ /* 0x000fe20000100800 */
[----:B------:R-:W-:Y:S01]  /*11d0*/  USEL UR6, URZ, UR12, UP0 ;  /* 0x0000000c3f067287 */ /* 0x000fe20008000000 */
[----:B------:R-:W-:Y:S02]  /*11e0*/  CS2R R8, SRZ ;  /* 0x0000000000087805 */ /* 0x000fe4000001ff00 */
[----:B------:R-:W-:Y:S01]  /*11f0*/  CS2R R10, SRZ ;  /* 0x00000000000a7805 */ /* 0x000fe2000001ff00 */
[----:B------:R-:W-:Y:S01]  /*1200*/  STL [R1+0x70], RZ ;  /* 0x000070ff01007387 */ /* 0x000fe20000100800 */
[----:B------:R-:W-:Y:S01]  /*1210*/  UIADD3 UR7, UR12, -UR6, URZ ;  /* 0x800000060c077290 */ /* 0x000fe2000fffe03f */
[----:B------:R-:W-:-:S02]  /*1220*/  CS2R R12, SRZ ;  /* 0x00000000000c7805 */ /* 0x000fc4000001ff00 */
[----:B------:R-:W-:Y:S01]  /*1230*/  CS2R R14, SRZ ;  /* 0x00000000000e7805 */ /* 0x000fe2000001ff00 */
[----:B------:R-:W-:Y:S01]  /*1240*/  STL [R1+0x6c], RZ ;  /* 0x00006cff01007387 */ /* 0x000fe20000100800 */
[----:B------:R-:W-:Y:S01]  /*1250*/  UISETP.GE.AND UP0, UPT, UR7, 0x1, UPT ;  /* 0x000000010700788c */ /* 0x000fe2000bf06270 */
[----:B------:R-:W-:Y:S01]  /*1260*/  CS2R R16, SRZ ;  /* 0x0000000000107805 */ /* 0x000fe2000001ff00 */
[----:B------:R-:W-:Y:S01]  /*1270*/  UMOV UR6, URZ ;  /* 0x0000003f00067c82 */ /* 0x000fe20008000000 */
[----:B------:R-:W-:Y:S01]  /*1280*/  STL [R1+0x68], RZ ;  /* 0x000068ff01007387 */ /* 0x000fe20000100800 */
[----:B------:R-:W-:Y:S02]  /*1290*/  CS2R R18, SRZ ;  /* 0x0000000000127805 */ /* 0x000fe4000001ff00 */
[----:B------:R-:W-:Y:S02]  /*12a0*/  CS2R R20, SRZ ;  /* 0x0000000000147805 */ /* 0x000fe4000001ff00 */
[----:B------:R-:W-:Y:S01]  /*12b0*/  PLOP3.LUT P0, PT, PT, PT, UP0, 0x80, 0x0 ;  /* 0x000000000000781c */ /* 0x000fe20003f0f008 */
[----:B------:R-:W-:Y:S01]  /*12c0*/  STL [R1+0x64], RZ ;  /* 0x000064ff01007387 */ /* 0x000fe20000100800 */
[----:B------:R-:W-:-:S02]  /*12d0*/  CS2R R22, SRZ ;  /* 0x0000000000167805 */ /* 0x000fc4000001ff00 */
[----:B------:R-:W-:Y:S02]  /*12e0*/  CS2R R154, SRZ ;  /* 0x00000000009a7805 */ /* 0x000fe4000001ff00 */
[----:B------:R-:W-:Y:S01]  /*12f0*/  CS2R R156, SRZ ;  /* 0x00000000009c7805 */ /* 0x000fe2000001ff00 */
[----:B------:R-:W-:Y:S01]  /*1300*/  STL [R1+0x60], RZ ;  /* 0x000060ff01007387 */ /* 0x000fe20000100800 */
[----:B------:R-:W-:Y:S02]  /*1310*/  CS2R R158, SRZ ;  /* 0x00000000009e7805 */ /* 0x000fe4000001ff00 */
[----:B------:R-:W-:Y:S02]  /*1320*/  CS2R R160, SRZ ;  /* 0x0000000000a07805 */ /* 0x000fe4000001ff00 */
[----:B------:R-:W-:Y:S01]  /*1330*/  CS2R R162, SRZ ;  /* 0x0000000000a27805 */ /* 0x000fe2000001ff00 */
[----:B------:R-:W-:Y:S01]  /*1340*/  STL [R1+0x5c], RZ ;  /* 0x00005cff01007387 */ /* 0x000fe20000100800 */
[----:B------:R-:W-:-:S02]  /*1350*/  CS2R R164, SRZ ;  /* 0x0000000000a47805 */ /* 0x000fc4000001ff00 */
[----:B------:R-:W-:Y:S02]  /*1360*/  CS2R R166, SRZ ;  /* 0x0000000000a67805 */ /* 0x000fe4000001ff00 */
[----:B------:R-:W-:Y:S01]  /*1370*/  CS2R R168, SRZ ;  /* 0x0000000000a87805 */ /* 0x000fe2000001ff00 */
[----:B------:R-:W-:Y:S01]  /*1380*/  STL [R1+0x58], RZ ;  /* 0x000058ff01007387 */ /* 0x000fe20000100800 */
[----:B0-----:R-:W-:Y:S02]  /*1390*/  LOP3.LUT R0, R0, 0x80, RZ, 0xc0, !PT ;  /* 0x0000008000007812 */ /* 0x001fe400078ec0ff */
[----:B------:R-:W-:Y:S02]  /*13a0*/  CS2R R170, SRZ ;  /* 0x0000000000aa7805 */ /* 0x000fe4000001ff00 */
[----:B------:R-:W-:Y:S01]  /*13b0*/  CS2R R172, SRZ ;  /* 0x0000000000ac7805 */ /* 0x000fe2000001ff00 */
[----:B------:R-:W-:Y:S01]  /*13c0*/  STL [R1+0x54], RZ ;  /* 0x000054ff01007387 */ /* 0x000fe20000100800 */
[----:B------:R-:W-:Y:S01]  /*13d0*/  SHF.R.U32.HI R2, RZ, 0x7, R0 ;  /* 0x00000007ff027819 */ /* 0x000fe20000011600 */
[----:B------:R-:W-:Y:S01]  /*13e0*/  IMAD.MOV.U32 R0, RZ, RZ, RZ ;  /* 0x000000ffff007224 */ /* 0x000fe200078e00ff */
[----:B------:R-:W-:Y:S01]  /*13f0*/  CS2R R174, SRZ ;  /* 0x0000000000ae7805 */ /* 0x000fe2000001ff00 */
[----:B------:R-:W-:Y:S01]  /*1400*/  STL [R1+0x50], RZ ;  /* 0x000050ff01007387 */ /* 0x000fe20000100800 */
[----:B-1----:R-:W-:-:S02]  /*1410*/  CS2R R176, SRZ ;  /* 0x0000000000b07805 */ /* 0x002fc4000001ff00 */
        /* <DEDUP_REMOVED lines=24> */
[----:B----4-:R-:W-:Y:S02]  /*15a0*/  CS2R R214, SRZ ;  /* 0x0000000000d67805 */ /* 0x010fe4000001ff00 */
        /* <DEDUP_REMOVED lines=8> */
[----:B------:R-:W-:Y:S01]  /*1630*/  MOV R228, RZ ;  /* 0x000000ff00e47202 */ /* 0x000fe20000000f00 */
        /* <DEDUP_REMOVED lines=16> */
[----:B------:R-:W0:Y:S01]  /*1740*/  SHFL.IDX PT, R2, R2, RZ, 0x1f ;  /* 0x00001fff02027589 */ /* 0x000e2200000e0000 */
[----:B------:R-:W-:Y:S02]  /*1750*/  CS2R R112, SRZ ;  /* 0x0000000000707805 */ /* 0x000fe4000001ff00 */
[----:B------:R-:W-:Y:S02]  /*1760*/  CS2R R114, SRZ ;  /* 0x0000000000727805 */ /* 0x000fe4000001ff00 */
[----:B------:R-:W-:Y:S01]  /*1770*/  CS2R R116, SRZ ;  /* 0x0000000000747805 */ /* 0x000fe2000001ff00 */
[----:B------:R1:W-:Y:S01]  /*1780*/  STL [R1+0x1c], RZ ;  /* 0x00001cff01007387 */ /* 0x0003e20000100800 */
[----:B------:R-:W-:-:S02]  /*1790*/  CS2R R118, SRZ ;  /* 0x0000000000767805 */ /* 0x000fc4000001ff00 */
[----:B------:R-:W-:Y:S02]  /*17a0*/  CS2R R120, SRZ ;  /* 0x0000000000787805 */ /* 0x000fe4000001ff00 */
[----:B------:R-:W-:Y:S01]  /*17b0*/  CS2R R122, SRZ ;  /* 0x00000000007a7805 */ /* 0x000fe2000001ff00 */
[----:B------:R1:W-:Y:S01]  /*17c0*/  STL [R1+0x18], RZ ;  /* 0x000018ff01007387 */ /* 0x0003e20000100800 */
        /* <DEDUP_REMOVED lines=16> */
[----:B0-----:R-:W-:Y:S02]  /*18d0*/  R2UR UR8, R2 ;  /* 0x00000000020872ca */ /* 0x001fe400000e0000 */
[----:B------:R-:W-:Y:S02]  /*18e0*/  CS2R R2, SRZ ;  /* 0x0000000000027805 */ /* 0x000fe4000001ff00 */
[----:B------:R-:W-:Y:S01]  /*18f0*/  CS2R R148, SRZ ;  /* 0x0000000000947805 */ /* 0x000fe2000001ff00 */
[----:B------:R1:W-:Y:S01]  /*1900*/  STL [R1+0x4], RZ ;  /* 0x000004ff01007387 */ /* 0x0003e20000100800 */
[----:B------:R-:W-:-:S02]  /*1910*/  CS2R R150, SRZ ;  /* 0x0000000000967805 */ /* 0x000fc4000001ff00 */
[----:B------:R-:W-:Y:S02]  /*1920*/  CS2R R24, SRZ ;  /* 0x0000000000187805 */ /* 0x000fe4000001ff00 */
[----:B---3--:R-:W-:Y:S01]  /*1930*/  CS2R R26, SRZ ;  /* 0x00000000001a7805 */ /* 0x008fe2000001ff00 */
[----:B------:R1:W-:Y:S01]  /*1940*/  STL [R1], RZ ;  /* 0x000000ff01007387 */ /* 0x0003e20000100800 */
[----:B------:R-:W-:Y:S02]  /*1950*/  CS2R R28, SRZ ;  /* 0x00000000001c7805 */ /* 0x000fe4000001ff00 */
[----:B------:R-:W-:Y:S02]  /*1960*/  CS2R R30, SRZ ;  /* 0x00000000001e7805 */ /* 0x000fe4000001ff00 */
[----:B------:R-:W-:Y:S02]  /*1970*/  CS2R R32, SRZ ;  /* 0x0000000000207805 */ /* 0x000fe4000001ff00 */
[----:B------:R-:W-:-:S02]  /*1980*/  CS2R R34, SRZ ;  /* 0x0000000000227805 */ /* 0x000fc4000001ff00 */
[----:B------:R-:W-:Y:S02]  /*1990*/  CS2R R36, SRZ ;  /* 0x0000000000247805 */ /* 0x000fe4000001ff00 */
[----:B------:R-:W-:Y:S02]  /*19a0*/  CS2R R38, SRZ ;  /* 0x0000000000267805 */ /* 0x000fe4000001ff00 */
        /* <DEDUP_REMOVED lines=23> */
[----:B------:R-:W-:Y:S01]  /*1b20*/  CS2R R86, SRZ ;  /* 0x0000000000567805 */ /* 0x000fe2000001ff00 */
[----:B-1----:R-:W-:Y:S06]  /*1b30*/  @!P0 BRA `(.L_x_14) ;  /* 0x0000001000fc8947 */ /* 0x002fec0003800000 */
[----:B------:R-:W0:Y:S01]  /*1b40*/  S2UR UR10, SR_CgaCtaId ;  /* 0x00000000000a79c3 */ /* 0x000e220000008800 */
[----:B------:R-:W-:Y:S01]  /*1b50*/  ULEA.HI UR6, UR8, UR8, URZ, 0x1 ;  /* 0x0000000808067291 */ /* 0x000fe2000f8f083f */
[----:B------:R-:W-:Y:S01]  /*1b60*/  IMAD.MOV.U32 R0, RZ, RZ, RZ ;  /* 0x000000ffff007224 */ /* 0x000fe200078e00ff */
[----:B------:R-:W-:Y:S01]  /*1b70*/  UMOV UR9, 0x400 ;  /* 0x0000040000097882 */ /* 0x000fe20000000000 */
[----:B------:R-:W-:Y:S01]  /*1b80*/  IMAD.U32 R229, RZ, RZ, UR4 ;  /* 0x00000004ffe57e24 */ /* 0x000fe2000f8e00ff */
[----:B------:R-:W-:Y:S01]  /*1b90*/  ULOP3.LUT UR6, UR6, 0x1ffffe, URZ, 0xc0, !UPT ;  /* 0x001ffffe06067892 */ /* 0x000fe2000f8ec03f */
[----:B------:R-:W-:Y:S01]  /*1ba0*/  UMOV UR14, UR7 ;  /* 0x00000007000e7c82 */ /* 0x000fe20008000000 */
[----:B------:R-:W-:Y:S02]  /*1bb0*/  UPLOP3.LUT UP0, UPT, UPT, UPT, UPT, 0x40, 0x0 ;  /* 0x000000000000789c */ /* 0x000fe40003f0e870 */
[----:B------:R-:W-:Y:S01]  /*1bc0*/  UIADD3 UR6, UR8, -UR6, URZ ;  /* 0x8000000608067290 */ /* 0x000fe2000fffe03f */
[----:B------:R-:W-:Y:S01]  /*1bd0*/  UMOV UR16, UR5 ;  /* 0x0000000500107c82 */ /* 0x000fe20008000000 */
[----:B------:R-:W-:Y:S01]  /*1be0*/  UMOV UR17, UR5 ;  /* 0x0000000500117c82 */ /* 0x000fe20008000000 */
[----:B------:R-:W-:Y:S01]  /*1bf0*/  UMOV UR7, URZ ;  /* 0x0000003f00077c82 */ /* 0x000fe20008000000 */
[----:B------:R-:W-:Y:S01]  /*1c00*/  ULDC UR25, c[0x0][0x644] ;  /* 0x0001910000197ab9 */ /* 0x000fe20000000800 */
[----:B0-----:R-:W-:-:S04]  /*1c10*/  ULEA UR9, UR10, UR9, 0x18 ;  /* 0x000000090a097291 */ /* 0x001fc8000f8ec03f */
[----:B------:R-:W-:-:S04]  /*1c20*/  ULEA UR6, UR6, UR9, 0xb ;  /* 0x0000000906067291 */ /* 0x000fc8000f8e583f */
[----:B------:R-:W-:-:S04]  /*1c30*/  UIADD3 UR6, UR6, 0x180, URZ ;  /* 0x0000018006067890 */ /* 0x000fc8000fffe03f */
[----:B------:R-:W-:-:S03]  /*1c40*/  USHF.R.U32.HI UR8, URZ, 0x4, UR6 ;  /* 0x000000043f087899 */ /* 0x000fc60008011606 */
[----:B------:R-:W-:Y:S01]  /*1c50*/  UMOV UR6, URZ ;  /* 0x0000003f00067c82 */ /* 0x000fe20008000000 */
[----:B------:R-:W-:-:S12]  /*1c60*/  ULOP3.LUT UR15, UR8, 0x3fff, URZ, 0xc0, !UPT ;  /* 0x00003fff080f7892 */ /* 0x000fd8000f8ec03f */
.L_x_22:
[----:B------:R-:W-:-:S06]  /*1c70*/  UISETP.NE.AND UP1, UPT, UR22, 0x3, UPT ;  /* 0x000000031600788c */ /* 0x000fcc000bf25270 */
[----:B------:R-:W-:-:S13]  /*1c80*/  PLOP3.LUT P1, PT, PT, PT, UP1, 0x80, 0x0 ;  /* 0x000000000000781c */ /* 0x000fda0003f2f018 */
[----:B-----5:R-:W-:Y:S05]  /*1c90*/  @!P1 BRA `(.L_x_15) ;  /* 0x0000000000049947 */ /* 0x020fea0003800000 */
[----:B------:R-:W-:Y:S01]  /*1ca0*/  BPT.TRAP 0x1 ;  /* 0x000000040000795c */ /* 0x000fe20000300000 */
.L_x_15:
[----:B------:R-:W0:Y:S01]  /*1cb0*/  S2UR UR9, SR_CgaCtaId ;  /* 0x00000000000979c3 */ /* 0x000e220000008800 */
[----:B------:R-:W-:Y:S01]  /*1cc0*/  UMOV UR8, 0x400 ;  /* 0x0000040000087882 */ /* 0x000fe20000000000 */
[----:B------:R-:W-:Y:S01]  /*1cd0*/  SHF.L.U32 R152, R229, 0x1f, RZ ;  /* 0x0000001fe5987819 */ /* 0x000fe200000006ff */
[----:B0-----:R-:W-:-:S04]  /*1ce0*/  ULEA UR24, UR9, UR8, 0x18 ;  /* 0x0000000809187291 */ /* 0x001fc8000f8ec03f */
[----:B------:R-:W-:-:S09]  /*1cf0*/  ULEA UR8, UR16, UR24, 0x3 ;  /* 0x0000001810087291 */ /* 0x000fd2000f8e183f */
[----:B------:R0:W1:Y:S01]  /*1d00*/  SYNCS.PHASECHK.TRANS64.TRYWAIT P0, [UR8], R152 ;  /* 0x00000098ff0075a7 */ /* 0x0000620008000148 */
[----:B------:R-:W-:Y:S05]  /*1d10*/  @!P1 BRA `(.L_x_16) ;  /* 0x0000000000049947 */ /* 0x000fea0003800000 */
[----:B------:R-:W-:Y:S01]  /*1d20*/  BPT.TRAP 0x1 ;  /* 0x000000040000795c */ /* 0x000fe20000300000 */
.L_x_16:
[----:B-1----:R-:W-:Y:S05]  /*1d30*/  @P0 BRA `(.L_x_17) ;  /* 0x0000000000080947 */ /* 0x002fea0003800000 */
[----:B------:R-:W1:Y:S02]  /*1d40*/  SYNCS.PHASECHK.TRANS64.TRYWAIT P0, [UR8], R152 ;  /* 0x00000098ff0075a7 */ /* 0x000e640008000148 */
[----:B-1----:R-:W-:Y:S05]  /*1d50*/  @!P0 BRA `(.L_x_18) ;  /* 0x000000d000808947 */ /* 0x002fea0003800000 */
.L_x_17:
[----:B------:R2:W-:Y:S02]  /*1d60*/  STL [R1+0x90], R0 ;  /* 0x0000900001007387 */ /* 0x0005e40000100800 */
[----:B--2---:R-:W0:Y:S02]  /*1d70*/  S2R R0, SR_TID.X ;  /* 0x0000000000007919 */ /* 0x004e240000002100 */
[C---:B01----:R-:W-:Y:S01]  /*1d80*/  IMAD.SHL.U32 R152, R0.reuse, 0x20, RZ ;  /* 0x0000002000987824 */ /* 0x043fe200078e00ff */
[----:B------:R-:W-:-:S04]  /*1d90*/  SHF.L.U32 R153, R0, 0x9, RZ ;  /* 0x0000000900997819 */ /* 0x000fc800000006ff */
[----:B------:R-:W-:-:S04]  /*1da0*/  LOP3.LUT R152, R152, 0x1c00, RZ, 0xc0, !PT ;  /* 0x00001c0098987812 */ /* 0x000fc800078ec0ff */
[----:B------:R-:W-:Y:S01]  /*1db0*/  LOP3.LUT R152, R152, 0x200, R153, 0xf8, !PT ;  /* 0x0000020098987812 */ /* 0x000fe200078ef899 */
[----:B------:R-:W-:Y:S02]  /*1dc0*/  IMAD.SHL.U32 R153, R0, 0x10, RZ ;  /* 0x0000001000997824 */ /* 0x000fe400078e00ff */
[----:B------:R0:W5:Y:S01]  /*1dd0*/  LDL.LU R0, [R1+0x90] ;  /* 0x0000900001007983 */ /* 0x0001620000300800 */
[----:B------:R-:W-:Y:S02]  /*1de0*/  UIADD3 UR8, UR24, 0x18180, URZ ;  /* 0x0001818018087890 */ /* 0x000fe4000fffe03f */
[--C-:B------:R-:W-:Y:S01]  /*1df0*/  LOP3.LUT R152, R152, 0x1c0, R153.reuse, 0xf8, !PT ;  /* 0x000001c098987812 */ /* 0x100fe200078ef899 */
[----:B------:R-:W-:Y:S02]  /*1e00*/  USEL UR7, UR7, URZ, !UP0 ;  /* 0x0000003f07077287 */ /* 0x000fe4000c000000 */
[----:B------:R-:W-:Y:S01]  /*1e10*/  USHF.R.U32.HI UR8, URZ, 0x4, UR8 ;  /* 0x000000043f087899 */ /* 0x000fe20008011608 */
[----:B------:R-:W-:Y:S01]  /*1e20*/  LOP3.LUT R152, R152, 0x20, R153, 0xf8, !PT ;  /* 0x0000002098987812 */ /* 0x000fe200078ef899 */
[----:B------:R-:W-:Y:S01]  /*1e30*/  IMAD.U32 R153, RZ, RZ, UR16 ;  /* 0x00000010ff997e24 */ /* 0x000fe2000f8e00ff */
[----:B------:R-:W-:-:S02]  /*1e40*/  ULOP3.LUT UR9, UR15, 0x10000, URZ, 0xfc, !UPT ;  /* 0x000100000f097892 */ /* 0x000fc4000f8efc3f */
[----:B------:R-:W-:Y:S01]  /*1e50*/  SHF.R.U32.HI R152, RZ, 0x3, R152 ;  /* 0x00000003ff987819 */ /* 0x000fe20000011698 */
[----:B------:R-:W-:Y:S02]  /*1e60*/  ULOP3.LUT UR8, UR8, 0x3fff, URZ, 0xc0, !UPT ;  /* 0x00003fff08087892 */ /* 0x000fe4000f8ec03f */
[----:B------:R-:W-:Y:S02]  /*1e70*/  UISETP.NE.U32.AND UP0, UPT, UR7, URZ, UPT ;  /* 0x0000003f0700728c */ /* 0x000fe4000bf05070 */
[----:B------:R-:W-:Y:S01]  /*1e80*/  IMAD R153, R153, 0x800, R152 ;  /* 0x0000080099997824 */ /* 0x000fe200078e0298 */
[----:B------:R-:W-:Y:S02]  /*1e90*/  ULOP3.LUT UR10, UR8, 0x10000, URZ, 0xfc, !UPT ;  /* 0x00010000080a7892 */ /* 0x000fe4000f8efc3f */
[----:B------:R-:W-:Y:S02]  /*1ea0*/  ULEA UR8, UR16, UR9, 0x9 ;  /* 0x0000000910087291 */ /* 0x000fe4000f8e483f */
[----:B------:R-:W-:Y:S01]  /*1eb0*/  LDS R152, [R153+UR24+0x30180] ;  /* 0x0301801899987984 */ /* 0x000fe20008000800 */
[----:B------:R-:W-:Y:S01]  /*1ec0*/  ULEA UR10, UR16, UR10, 0x9 ;  /* 0x0000000a100a7291 */ /* 0x000fe2000f8e483f */
[----:B------:R-:W-:-:S02]  /*1ed0*/  UMOV UR9, 0xc0000010 ;  /* 0xc000001000097882 */ /* 0x000fc40000000000 */
[----:B------:R-:W1:Y:S01]  /*1ee0*/  LDS R153, [R153+UR24+0x30580] ;  /* 0x0305801899997984 */ /* 0x000e620008000800 */
[----:B------:R-:W-:Y:S01]  /*1ef0*/  UMOV UR11, 0x80000020 ;  /* 0x80000020000b7882 */ /* 0x000fe20000000000 */
[----:B------:R-:W-:Y:S01]  /*1f00*/  UIADD3 UR6, UR6, 0x1, URZ ;  /* 0x0000000106067890 */ /* 0x000fe2000fffe03f */
[----:B-1----:R-:W-:-:S06]  /*1f10*/  WARPGROUP.ARRIVE ;  /* 0x00000000000079c5 */ /* 0x002fcc0000000000 */
[----:B------:R-:W-:Y:S01]  /*1f20*/  QGMMA.SP.64x128x64.F32.E4M3.E4M3 R88, gdesc[UR8], R88, UP0, R152 ;  /* 0x05e09800085879f3 */ /* 0x000fe2000bf00a58 */
[----:B------:R-:W-:Y:S01]  /*1f30*/  UIADD3 UR8, UR8, 0x100, URZ ;  /* 0x0000010008087890 */ /* 0x000fe2000fffe03f */
[----:B------:R-:W-:-:S14]  /*1f40*/  UMOV UR9, 0xc0000010 ;  /* 0xc000001000097882 */ /* 0x000fdc0000000000 */
[----:B------:R-:W-:Y:S01]  /*1f50*/  QGMMA.SP.64x128x64.F32.E4M3.E4M3 R24, gdesc[UR8], R24, UP0, R153, gsb0 ;  /* 0x05e09900081879f3 */ /* 0x000fe2000b800a18 */
[----:B------:R-:W-:-:S04]  /*1f60*/  UISETP.NE.AND UP0, UPT, UR6, UR25, UPT ;  /* 0x000000190600728c */ /* 0x000fc8000bf05270 */
[----:B------:R-:W-:-:S04]  /*1f70*/  USEL UR7, URZ, 0x1, UP0 ;  /* 0x000000013f077887 */ /* 0x000fc80008000000 */
[----:B------:R-:W-:-:S06]  /*1f80*/  UISETP.NE.AND UP0, UPT, UR7, URZ, UPT ;  /* 0x0000003f0700728c */ /* 0x000fcc000bf05270 */
[----:B------:R-:W-:Y:S01]  /*1f90*/  PLOP3.LUT P0, PT, PT, PT, UP0, 0x80, 0x0 ;  /* 0x000000000000781c */ /* 0x000fe20003f0f008 */
[----:B------:R-:W-:-:S12]  /*1fa0*/  WARPGROUP.DEPBAR.LE gsb0, 0x0 ;  /* 0x00008000000079c5 */ /* 0x000fd80000010000 */
[----:B0-----:R-:W-:Y:S05]  /*1fb0*/  @!P0 BRA `(.L_x_19) ;  /* 0x0000000c00808947 */ /* 0x001fea0003800000 */
[----:B------:R-:W-:Y:S01]  /*1fc0*/  FADD R227, R89, R227 ;  /* 0x000000e359e37221 */ /* 0x000fe20000000000 */
[----:B------:R-:W-:-:S01]  /*1fd0*/  FADD R226, R90, R226 ;  /* 0x000000e25ae27221 */ /* 0x000fc20000000000 */
[----:B-----5:R0:W-:Y:S01]  /*1fe0*/  STL [R1+0x90], R0 ;  /* 0x0000900001007387 */ /* 0x0201e20000100800 */
[----:B------:R-:W-:-:S01]  /*1ff0*/  FADD R225, R91, R225 ;  /* 0x000000e15be17221 */ /* 0x000fc20000000000 */
[----:B------:R-:W-:Y:S01]  /*2000*/  FADD R224, R92, R224 ;  /* 0x000000e05ce07221 */ /* 0x000fe20000000000 */
[----:B------:R-:W-:-:S01]  /*2010*/  FADD R223, R93, R223 ;  /* 0x000000df5ddf7221 */ /* 0x000fc20000000000 */
[----:B------:R-:W-:Y:S01]  /*2020*/  FADD R222, R94, R222 ;  /* 0x000000de5ede7221 */ /* 0x000fe20000000000 */
[----:B0-----:R-:W2:Y:S01]  /*2030*/  LDL.LU R0, [R1+0x30] ;  /* 0x0000300001007983 */ /* 0x001ea20000300800 */
[----:B------:R-:W-:-:S03]  /*2040*/  FADD R228, R88, R228 ;  /* 0x000000e458e47221 */ /* 0x000fc60000000000 */
[----:B------:R0:W-:Y:S01]  /*2050*/  STL [R1+0x94], R227 ;  /* 0x000094e301007387 */ /* 0x0001e20000100800 */
[----:B------:R-:W-:-:S01]  /*2060*/  FADD R221, R95, R221 ;  /* 0x000000dd5fdd7221 */ /* 0x000fc20000000000 */
[----:B------:R-:W-:Y:S02]  /*2070*/  FADD R220, R96, R220 ;  /* 0x000000dc60dc7221 */ /* 0x000fe40000000000 */
[----:B0-----:R-:W3:Y:S04]  /*2080*/  LDL.LU R227, [R1+0x2c] ;  /* 0x00002c0001e37983 */ /* 0x001ee80000300800 */
[----:B------:R0:W-:Y:S01]  /*2090*/  STL [R1+0x98], R226 ;  /* 0x000098e201007387 */ /* 0x0001e20000100800 */
[----:B------:R-:W-:-:S03]  /*20a0*/  FADD R219, R97, R219 ;  /* 0x000000db61db7221 */ /* 0x000fc60000000000 */
[----:B0-----:R-:W4:Y:S04]  /*20b0*/  LDL.LU R226, [R1+0x28] ;  /* 0x0000280001e27983 */ /* 0x001f280000300800 */
        /* <DEDUP_REMOVED lines=9> */
[----:B------:R0:W-:Y:S04]  /*2150*/  STL [R1+0xa8], R222 ;  /* 0x0000a8de01007387 */ /* 0x0001e80000100800 */
        /* <DEDUP_REMOVED lines=12> */
[----:B0-----:R-:W4:Y:S01]  /*2220*/  LDL.LU R216, [R1] ;  /* 0x0000000001d87983 */ /* 0x001f220000300800 */
[----:B------:R-:W-:-:S01]  /*2230*/  FADD R215, R101, R215 ;  /* 0x000000d765d77221 */ /* 0x000fc20000000000 */
[----:B------:R-:W-:Y:S01]  /*2240*/  FADD R214, R102, R214 ;  /* 0x000000d666d67221 */ /* 0x000fe20000000000 */
[----:B------:R-:W-:-:S01]  /*2250*/  FADD R213, R103, R213 ;  /* 0x000000d567d57221 */ /* 0x000fc20000000000 */
[----:B------:R-:W-:Y:S01]  /*2260*/  FADD R212, R104, R212 ;  /* 0x000000d468d47221 */ /* 0x000fe20000000000 */
[----:B------:R-:W-:-:S01]  /*2270*/  FADD R211, R105, R211 ;  /* 0x000000d369d37221 */ /* 0x000fc20000000000 */
[----:B------:R-:W-:Y:S01]  /*2280*/  STL [R1+0xc4], R215 ;  /* 0x0000c4d701007387 */ /* 0x000fe20000100800 */
        /* <DEDUP_REMOVED lines=11> */
[----:B------:R0:W-:Y:S01]  /*2340*/  STL [R1+0xd0], R212 ;  /* 0x0000d0d401007387 */ /* 0x0001e20000100800 */
[----:B------:R-:W-:-:S01]  /*2350*/  FADD R201, R115, R201 ;  /* 0x000000c973c97221 */ /* 0x000fc20000000000 */
[----:B------:R-:W-:Y:S01]  /*2360*/  FADD R200, R116, R200 ;  /* 0x000000c874c87221 */ /* 0x000fe20000000000 */
        /* <DEDUP_REMOVED lines=68> */
[----:B--2---:R-:W-:-:S01]  /*27b0*/  FADD R0, R69, R0 ;  /* 0x0000000045007221 */ /* 0x004fc20000000000 */
[----:B---3--:R-:W-:Y:S01]  /*27c0*/  FADD R227, R68, R227 ;  /* 0x000000e344e37221 */ /* 0x008fe20000000000 */
[----:B----4-:R-:W-:-:S01]  /*27d0*/  FADD R226, R67, R226 ;  /* 0x000000e243e27221 */ /* 0x010fc20000000000 */
        /* <DEDUP_REMOVED lines=9> */
[----:B------:R-:W-:-:S05]  /*2870*/  FADD R216, R57, R216 ;  /* 0x000000d839d87221 */ /* 0x000fca0000000000 */
[----:B------:R1:W-:Y:S04]  /*2880*/  STL [R1], R216 ;  /* 0x000000d801007387 */ /* 0x0003e80000100800 */
[----:B------:R2:W-:Y:S04]  /*2890*/  STL [R1+0x4], R217 ;  /* 0x000004d901007387 */ /* 0x0005e80000100800 */
        /* <DEDUP_REMOVED lines=8> */
[----:B0-----:R-:W4:Y:S04]  /*2920*/  LDL.LU R212, [R1+0x34] ;  /* 0x0000340001d47983 */ /* 0x001f280000300800 */
[----:B------:R0:W-:Y:S04]  /*2930*/  STL [R1+0x28], R226 ;  /* 0x000028e201007387 */ /* 0x0001e80000100800 */
[----:B------:R-:W4:Y:S04]  /*2940*/  LDL.LU R213, [R1+0x38] ;  /* 0x0000380001d57983 */ /* 0x000f280000300800 */
[----:B------:R0:W-:Y:S04]  /*2950*/  STL [R1+0x2c], R227 ;  /* 0x00002ce301007387 */ /* 0x0001e80000100800 */
[----:B------:R-:W4:Y:S04]  /*2960*/  LDL.LU R214, [R1+0x3c] ;  /* 0x00003c0001d67983 */ /* 0x000f280000300800 */
[----:B------:R0:W-:Y:S04]  /*2970*/  STL [R1+0x30], R0 ;  /* 0x0000300001007387 */ /* 0x0001e80000100800 */
[----:B------:R-:W4:Y:S04]  /*2980*/  LDL.LU R215, [R1+0x40] ;  /* 0x0000400001d77983 */ /* 0x000f280000300800 */
[----:B-1----:R-:W4:Y:S04]  /*2990*/  LDL.LU R216, [R1+0x44] ;  /* 0x0000440001d87983 */ /* 0x002f280000300800 */
[----:B--2---:R-:W2:Y:S04]  /*29a0*/  LDL.LU R217, [R1+0x48] ;  /* 0x0000480001d97983 */ /* 0x004ea80000300800 */
[----:B---3--:R-:W3:Y:S04]  /*29b0*/  LDL.LU R218, [R1+0x4c] ;  /* 0x00004c0001da7983 */ /* 0x008ee80000300800 */
[----:B----4-:R-:W4:Y:S04]  /*29c0*/  LDL.LU R219, [R1+0x50] ;  /* 0x0000500001db7983 */ /* 0x010f280000300800 */
[----:B------:R-:W4:Y:S04]  /*29d0*/  LDL.LU R220, [R1+0x54] ;  /* 0x0000540001dc7983 */ /* 0x000f280000300800 */
[----:B------:R-:W4:Y:S04]  /*29e0*/  LDL.LU R221, [R1+0x58] ;  /* 0x0000580001dd7983 */ /* 0x000f280000300800 */
[----:B------:R-:W4:Y:S04]  /*29f0*/  LDL.LU R222, [R1+0x5c] ;  /* 0x00005c0001de7983 */ /* 0x000f280000300800 */
[----:B------:R-:W4:Y:S04]  /*2a00*/  LDL.LU R223, [R1+0x60] ;  /* 0x0000600001df7983 */ /* 0x000f280000300800 */
[----:B------:R-:W4:Y:S04]  /*2a10*/  LDL.LU R224, [R1+0x64] ;  /* 0x0000640001e07983 */ /* 0x000f280000300800 */
[----:B------:R-:W4:Y:S04]  /*2a20*/  LDL.LU R225, [R1+0x68] ;  /* 0x0000680001e17983 */ /* 0x000f280000300800 */
[----:B0-----:R-:W4:Y:S04]  /*2a30*/  LDL.LU R226, [R1+0x6c] ;  /* 0x00006c0001e27983 */ /* 0x001f280000300800 */
[----:B------:R-:W4:Y:S04]  /*2a40*/  LDL.LU R227, [R1+0x70] ;  /* 0x0000700001e37983 */ /* 0x000f280000300800 */
[----:B------:R-:W4:Y:S01]  /*2a50*/  LDL.LU R0, [R1+0x74] ;  /* 0x0000740001007983 */ /* 0x000f220000300800 */
[----:B------:R-:W-:-:S05]  /*2a60*/  FADD R212, R70, R212 ;  /* 0x000000d446d47221 */ /* 0x000fca0000000000 */
[----:B------:R0:W-:Y:S01]  /*2a70*/  STL [R1+0x34], R212 ;  /* 0x000034d401007387 */ /* 0x0001e20000100800 */
[----:B------:R-:W-:-:S03]  /*2a80*/  FADD R213, R71, R213 ;  /* 0x000000d547d57221 */ /* 0x000fc60000000000 */
[----:B0-----:R0:W5:Y:S01]  /*2a90*/  LDL.LU R212, [R1+0xd0] ;  /* 0x0000d00001d47983 */ /* 0x0011620000300800 */
[----:B------:R-:W-:-:S03]  /*2aa0*/  FADD R214, R72, R214 ;  /* 0x000000d648d67221 */ /* 0x000fc60000000000 */
[----:B------:R1:W-:Y:S01]  /*2ab0*/  STL [R1+0x38], R213 ;  /* 0x000038d501007387 */ /* 0x0003e20000100800 */
[----:B------:R-:W-:-:S01]  /*2ac0*/  FADD R215, R73, R215 ;  /* 0x000000d749d77221 */ /* 0x000fc20000000000 */
[----:B------:R-:W-:Y:S02]  /*2ad0*/  FADD R216, R74, R216 ;  /* 0x000000d84ad87221 */ /* 0x000fe40000000000 */
[----:B-1----:R0:W5:Y:S01]  /*2ae0*/  LDL.LU R213, [R1+0xcc] ;  /* 0x0000cc0001d57983 */ /* 0x0021620000300800 */
[----:B--2---:R-:W-:-:S03]  /*2af0*/  FADD R217, R75, R217 ;  /* 0x000000d94bd97221 */ /* 0x004fc60000000000 */
[----:B------:R1:W-:Y:S01]  /*2b00*/  STL [R1+0x3c], R214 ;  /* 0x00003cd601007387 */ /* 0x0003e20000100800 */
[----:B---3--:R-:W-:-:S03]  /*2b10*/  FADD R218, R76, R218 ;  /* 0x000000da4cda7221 */ /* 0x008fc60000000000 */
[----:B-1----:R0:W5:Y:S01]  /*2b20*/  LDL.LU R214, [R1+0xc8] ;  /* 0x0000c80001d67983 */ /* 0x0021620000300800 */
[----:B----4-:R-:W-:-:S03]  /*2b30*/  FADD R219, R77, R219 ;  /* 0x000000db4ddb7221 */ /* 0x010fc60000000000 */
[----:B------:R1:W-:Y:S01]  /*2b40*/  STL [R1+0x40], R215 ;  /* 0x000040d701007387 */ /* 0x0003e20000100800 */
[----:B------:R-:W-:-:S01]  /*2b50*/  FADD R220, R78, R220 ;  /* 0x000000dc4edc7221 */ /* 0x000fc20000000000 */
[----:B------:R-:W-:Y:S02]  /*2b60*/  FADD R221, R79, R221 ;  /* 0x000000dd4fdd7221 */ /* 0x000fe40000000000 */
[----:B-1----:R0:W5:Y:S04]  /*2b70*/  LDL.LU R215, [R1+0xc4] ;  /* 0x0000c40001d77983 */ /* 0x0021680000300800 */
[----:B------:R1:W-:Y:S01]  /*2b80*/  STL [R1+0x44], R216 ;  /* 0x000044d801007387 */ /* 0x0003e20000100800 */
[----:B------:R-:W-:-:S01]  /*2b90*/  FADD R222, R80, R222 ;  /* 0x000000de50de7221 */ /* 0x000fc20000000000 */
[----:B------:R-:W-:-:S02]  /*2ba0*/  FADD R223, R81, R223 ;  /* 0x000000df51df7221 */ /* 0x000fc40000000000 */
[----:B-1----:R0:W5:Y:S04]  /*2bb0*/  LDL.LU R216, [R1+0xc0] ;  /* 0x0000c00001d87983 */ /* 0x0021680000300800 */
[----:B------:R1:W-:Y:S01]  /*2bc0*/  STL [R1+0x48], R217 ;  /* 0x000048d901007387 */ /* 0x0003e20000100800 */
[----:B------:R-:W-:-:S03]  /*2bd0*/  FADD R224, R82, R224 ;  /* 0x000000e052e07221 */ /* 0x000fc60000000000 */
        /* <DEDUP_REMOVED lines=13> */
[----:B------:R1:W-:Y:S04]  /*2cb0*/  STL [R1+0x5c], R222 ;  /* 0x00005cde01007387 */ /* 0x0003e80000100800 */
        /* <DEDUP_REMOVED lines=12> */
[----:B-1----:R-:W2:Y:S01]  /*2d80*/  LDL.LU R0, [R1+0x90] ;  /* 0x0000900001007983 */ /* 0x002ea20000300800 */
[----:B------:R-:W-:-:S02]  /*2d90*/  WARPGROUP.DEPBAR.LE gsb0, 0x0 ;  /* 0x00008000000079c5 */ /* 0x000fc40000010000 */
[----:B------:R-:W-:Y:S01]  /*2da0*/  UMOV UR6, URZ ;  /* 0x0000003f00067c82 */ /* 0x000fe20008000000 */
[----:B0-2---:R-:W-:-:S07]  /*2db0*/  FADD R0, R0, R87 ;  /* 0x0000005700007221 */ /* 0x005fce0000000000 */
.L_x_19:
[----:B------:R-:W-:Y:S05]  /*2dc0*/  @!P1 BRA `(.L_x_20) ;  /* 0x0000000000049947 */ /* 0x000fea0003800000 */
[----:B------:R-:W-:Y:S01]  /*2dd0*/  BPT.TRAP 0x1 ;  /* 0x000000040000795c */ /* 0x000fe20000300000 */
.L_x_20:
[----:B------:R-:W-:Y:S02]  /*2de0*/  UISETP.GT.U32.AND UP1, UPT, UR13, 0x1, UPT ;  /* 0x000000010d00788c */ /* 0x000fe4000bf24070 */
[----:B------:R-:W-:-:S04]  /*2df0*/  ULEA UR7, UR17, UR24, 0x3 ;  /* 0x0000001811077291 */ /* 0x000fc8000f8e183f */
[----:B------:R-:W-:Y:S01]  /*2e00*/  UIADD3 UR7, UR7, 0x60, URZ ;  /* 0x0000006007077890 */ /* 0x000fe2000fffe03f */
[----:B------:R-:W-:-:S03]  /*2e10*/  PLOP3.LUT P0, PT, PT, PT, UP1, 0x80, 0x0 ;  /* 0x000000000000781c */ /* 0x000fc60003f0f018 */
[----:B------:R-:W-:-:S09]  /*2e20*/  UPRMT UR7, URZ, 0x654, UR7 ;  /* 0x000006543f077896 */ /* 0x000fd20008000007 */
[----:B------:R-:W-:Y:S01]  /*2e30*/  SYNCS.ARRIVE.TRANS64.RED.A1T0 RZ, [UR7], RZ ;  /* 0x000000ffffff79a7 */ /* 0x000fe20008100407 */
[----:B------:R-:W-:Y:S05]  /*2e40*/  @P0 BRA `(.L_x_21) ;  /* 0x0000000000040947 */ /* 0x000fea0003800000 */
[----:B------:R-:W-:Y:S01]  /*2e50*/  BPT.TRAP 0x1 ;  /* 0x000000040000795c */ /* 0x000fe20000300000 */
.L_x_21:
[----:B------:R-:W-:Y:S02]  /*2e60*/  UISETP.GT.AND UP3, UPT, UR14, 0x1, UPT ;  /* 0x000000010e00788c */ /* 0x000fe4000bf64270 */
[----:B------:R-:W-:Y:S02]  /*2e70*/  UIADD3 UR16, UR16, 0x1, URZ ;  /* 0x0000000110107890 */ /* 0x000fe4000fffe03f */
[----:B------:R-:W-:Y:S02]  /*2e80*/  UIADD3 UR17, UR17, 0x1, URZ ;  /* 0x0000000111117890 */ /* 0x000fe4000fffe03f */
[----:B------:R-:W-:Y:S01]  /*2e90*/  PLOP3.LUT P0, PT, PT, PT, UP3, 0x80, 0x0 ;  /* 0x000000000000781c */ /* 0x000fe20003f0f038 */
[----:B------:R-:W-:Y:S02]  /*2ea0*/  UISETP.NE.AND UP1, UPT, UR16, 0xc, UPT ;  /* 0x0000000c1000788c */ /* 0x000fe4000bf25270 */
[----:B------:R-:W-:Y:S02]  /*2eb0*/  UISETP.NE.AND UP2, UPT, UR17, 0xc, UPT ;  /* 0x0000000c1100788c */ /* 0x000fe4000bf45270 */
[----:B------:R-:W-:-:S02]  /*2ec0*/  USEL UR7, URZ, 0x1, UP1 ;  /* 0x000000013f077887 */ /* 0x000fc40008800000 */
[----:B------:R-:W-:Y:S02]  /*2ed0*/  UIADD3 UR14, UR14, -0x1, URZ ;  /* 0xffffffff0e0e7890 */ /* 0x000fe4000fffe03f */
[----:B------:R-:W-:Y:S02]  /*2ee0*/  USEL UR16, UR16, URZ, UP1 ;  /* 0x0000003f10107287 */ /* 0x000fe40008800000 */
[----:B------:R-:W-:Y:S01]  /*2ef0*/  LOP3.LUT R229, R229, UR7, RZ, 0x3c, !PT ;  /* 0x00000007e5e57c12 */ /* 0x000fe2000f8e3cff */
[----:B------:R-:W-:Y:S01]  /*2f00*/  USEL UR17, UR17, URZ, UP2 ;  /* 0x0000003f11117287 */ /* 0x000fe20009000000 */
[----:B------:R-:W-:Y:S01]  /*2f10*/  UMOV UR7, 0x1 ;  /* 0x0000000100077882 */ /* 0x000fe20000000000 */
[----:B------:R-:W-:Y:S10]  /*2f20*/  @P0 BRA `(.L_x_22) ;  /* 0xffffffec00500947 */ /* 0x000ff4000383ffff */
.L_x_14:
[----:B-----5:R0:W-:Y:S04]  /*2f30*/  STL [R1+0x88], R0 ;  /* 0x0000880001007387 */ /* 0x0201e80000100800 */
[----:B0-----:R-:W2:Y:S04]  /*2f40*/  LDL.LU R0, [R1+0x74] ;  /* 0x0000740001007983 */ /* 0x001ea80000300800 */
[----:B--2---:R0:W-:Y:S04]  /*2f50*/  STL [R1+0x84], R0 ;  /* 0x0000840001007387 */ /* 0x0041e80000100800 */
        /* <DEDUP_REMOVED lines=54> */
[----:B0-----:R-:W2:Y:S01]  /*32c0*/  LDL.LU R0, [R1+0x4] ;  /* 0x0000040001007983 */ /* 0x001ea20000300800 */
[----:B------:R-:W-:-:S03]  /*32d0*/  UISETP.NE.AND UP0, UPT, UR6, URZ, UPT ;  /* 0x0000003f0600728c */ /* 0x000fc6000bf05270 */
[----:B--2---:R0:W-:Y:S04]  /*32e0*/  STL [R1+0x8], R0 ;  /* 0x0000080001007387 */ /* 0x0041e80000100800 */
[----:B0-----:R-:W2:Y:S01]  /*32f0*/  LDL.LU R0, [R1] ;  /* 0x0000000001007983 */ /* 0x001ea20000300800 */
[----:B------:R-:W-:Y:S01]  /*3300*/  USEL UR6, URZ, 0x1, !UP0 ;  /* 0x000000013f067887 */ /* 0x000fe2000c000000 */
[----:B------:R-:W-:Y:S01]  /*3310*/  MOV R229, R3 ;  /* 0x0000000300e57202 */ /* 0x000fe20000000f00 */
[----:B------:R-:W-:Y:S01]  /*3320*/  IMAD.MOV.U32 R153, RZ, RZ, R4 ;  /* 0x000000ffff997224 */ /* 0x000fe200078e0004 */
[----:B------:R0:W-:Y:S01]  /*3330*/  STL [R1], R2 ;  /* 0x0000000201007387 */ /* 0x0001e20000100800 */
[----:B------:R-:W-:Y:S02]  /*3340*/  IMAD.MOV.U32 R152, RZ, RZ, R5 ;  /* 0x000000ffff987224 */ /* 0x000fe400078e0005 */
[----:B------:R-:W-:Y:S01]  /*3350*/  ISETP.NE.AND P0, PT, RZ, UR6, PT ;  /* 0x00000006ff007c0c */ /* 0x000fe2000bf05270 */
[----:B--2---:R0:W-:-:S12]  /*3360*/  STL [R1+0x4], R0 ;  /* 0x0000040001007387 */ /* 0x0041d80000100800 */
[----:B------:R-:W-:Y:S05]  /*3370*/  @!P0 BRA `(.L_x_23) ;  /* 0x0000000c00d48947 */ /* 0x000fea0003800000 */
[----:B0-----:R-:W2:Y:S01]  /*3380*/  LDL.LU R0, [R1] ;  /* 0x0000000001007983 */ /* 0x001ea20000300800 */
[----:B------:R-:W-:Y:S01]  /*3390*/  FADD R227, R89, R227 ;  /* 0x000000e359e37221 */ /* 0x000fe20000000000 */
[----:B------:R-:W-:Y:S01]  /*33a0*/  FADD R226, R90, R226 ;  /* 0x000000e25ae27221 */ /* 0x000fe20000000000 */
[----:B------:R-:W-:Y:S01]  /*33b0*/  FADD R225, R91, R225 ;  /* 0x000000e15be17221 */ /* 0x000fe20000000000 */
[----:B------:R-:W-:Y:S01]  /*33c0*/  FADD R224, R92, R224 ;  /* 0x000000e05ce07221 */ /* 0x000fe20000000000 */
[----:B------:R-:W-:Y:S01]  /*33d0*/  FADD R223, R93, R223 ;  /* 0x000000df5ddf7221 */ /* 0x000fe20000000000 */
[----:B------:R-:W-:Y:S01]  /*33e0*/  STL [R1+0x90], R227 ;  /* 0x000090e301007387 */ /* 0x000fe20000100800 */
        /* <DEDUP_REMOVED lines=99> */
[----:B------:R0:W-:Y:S01]  /*3a20*/  STL [R1+0xf4], R202 ;  /* 0x0000f4ca01007387 */ /* 0x0001e20000100800 */
[----:B------:R-:W-:Y:S01]  /*3a30*/  FADD R18, R40, R18 ;  /* 0x0000001228127221 */ /* 0x000fe20000000000 */
        /* <DEDUP_REMOVED lines=8> */
[----:B0-----:R-:W3:Y:S01]  /*3ac0*/  LDL.LU R202, [R1+0x4] ;  /* 0x0000040001ca7983 */ /* 0x001ee20000300800 */
[----:B------:R-:W-:Y:S01]  /*3ad0*/  FADD R9, R49, R9 ;  /* 0x0000000931097221 */ /* 0x000fe20000000000 */
[----:B------:R-:W-:Y:S01]  /*3ae0*/  FADD R8, R50, R8 ;  /* 0x0000000832087221 */ /* 0x000fe20000000000 */
[----:B------:R-:W-:Y:S01]  /*3af0*/  FADD R7, R51, R7 ;  /* 0x0000000733077221 */ /* 0x000fe20000000000 */
[----:B------:R-:W4:Y:S01]  /*3b00*/  LDL.LU R203, [R1+0x8] ;  /* 0x0000080001cb7983 */ /* 0x000f220000300800 */
[----:B------:R-:W-:Y:S01]  /*3b10*/  FADD R6, R52, R6 ;  /* 0x0000000634067221 */ /* 0x000fe20000000000 */
[----:B------:R-:W-:Y:S01]  /*3b20*/  FADD R152, R53, R152 ;  /* 0x0000009835987221 */ /* 0x000fe20000000000 */
[----:B------:R-:W-:Y:S01]  /*3b30*/  FADD R153, R54, R153 ;  /* 0x0000009936997221 */ /* 0x000fe20000000000 */
[----:B------:R-:W4:Y:S01]  /*3b40*/  LDL.LU R204, [R1+0xc] ;  /* 0x00000c0001cc7983 */ /* 0x000f220000300800 */
[----:B------:R-:W-:Y:S01]  /*3b50*/  FADD R229, R55, R229 ;  /* 0x000000e537e57221 */ /* 0x000fe20000000000 */
[----:B--2---:R-:W-:-:S05]  /*3b60*/  FADD R0, R56, R0 ;  /* 0x0000000038007221 */ /* 0x004fca0000000000 */
[----:B------:R0:W-:Y:S04]  /*3b70*/  STL [R1], R0 ;  /* 0x0000000001007387 */ /* 0x0001e80000100800 */
[----:B------:R-:W2:Y:S04]  /*3b80*/  LDL.LU R205, [R1+0x10] ;  /* 0x0000100001cd7983 */ /* 0x000ea80000300800 */
        /* <DEDUP_REMOVED lines=26> */
[----:B0-----:R-:W2:Y:S01]  /*3d30*/  LDL.LU R0, [R1+0x88] ;  /* 0x0000880001007983 */ /* 0x001ea20000300800 */
[----:B---3--:R-:W-:Y:S01]  /*3d40*/  FADD R202, R57, R202 ;  /* 0x000000ca39ca7221 */ /* 0x008fe20000000000 */
[----:B----4-:R-:W-:-:S04]  /*3d50*/  FADD R203, R58, R203 ;  /* 0x000000cb3acb7221 */ /* 0x010fc80000000000 */
[----:B------:R0:W-:Y:S01]  /*3d60*/  STL [R1+0x4], R202 ;  /* 0x000004ca01007387 */ /* 0x0001e20000100800 */
[----:B------:R-:W-:-:S03]  /*3d70*/  FADD R204, R59, R204 ;  /* 0x000000cc3bcc7221 */ /* 0x000fc60000000000 */
[----:B0-----:R1:W5:Y:S04]  /*3d80*/  LDL.LU R202, [R1+0xf4] ;  /* 0x0000f40001ca7983 */ /* 0x0013680000300800 */
[----:B------:R0:W-:Y:S04]  /*3d90*/  STL [R1+0x8], R203 ;  /* 0x000008cb01007387 */ /* 0x0001e80000100800 */
[----:B0-----:R1:W5:Y:S04]  /*3da0*/  LDL.LU R203, [R1+0xf0] ;  /* 0x0000f00001cb7983 */ /* 0x0013680000300800 */
[----:B------:R0:W-:Y:S04]  /*3db0*/  STL [R1+0xc], R204 ;  /* 0x00000ccc01007387 */ /* 0x0001e80000100800 */
[----:B0-----:R1:W5:Y:S01]  /*3dc0*/  LDL.LU R204, [R1+0xec] ;  /* 0x0000ec0001cc7983 */ /* 0x0013620000300800 */
[----:B------:R-:W-:-:S02]  /*3dd0*/  WARPGROUP.DEPBAR.LE gsb0, 0x0 ;  /* 0x00008000000079c5 */ /* 0x000fc40000010000 */
[----:B--2---:R-:W-:Y:S01]  /*3de0*/  FADD R205, R60, R205 ;  /* 0x000000cd3ccd7221 */ /* 0x004fe20000000000 */
[----:B------:R-:W-:-:S04]  /*3df0*/  FADD R206, R61, R206 ;  /* 0x000000ce3dce7221 */ /* 0x000fc80000000000 */
[----:B------:R0:W-:Y:S01]  /*3e00*/  STL [R1+0x10], R205 ;  /* 0x000010cd01007387 */ /* 0x0001e20000100800 */
[----:B------:R-:W-:Y:S01]  /*3e10*/  FADD R207, R62, R207 ;  /* 0x000000cf3ecf7221 */ /* 0x000fe20000000000 */
[----:B------:R-:W-:Y:S02]  /*3e20*/  FADD R208, R63, R208 ;  /* 0x000000d03fd07221 */ /* 0x000fe40000000000 */
[----:B0-----:R1:W5:Y:S01]  /*3e30*/  LDL.LU R205, [R1+0xe8] ;  /* 0x0000e80001cd7983 */ /* 0x0013620000300800 */
[----:B------:R-:W-:-:S03]  /*3e40*/  FADD R209, R64, R209 ;  /* 0x000000d140d17221 */ /* 0x000fc60000000000 */
[----:B------:R0:W-:Y:S01]  /*3e50*/  STL [R1+0x14], R206 ;  /* 0x000014ce01007387 */ /* 0x0001e20000100800 */
[----:B------:R-:W-:Y:S01]  /*3e60*/  FADD R210, R65, R210 ;  /* 0x000000d241d27221 */ /* 0x000fe20000000000 */
[----:B------:R-:W-:Y:S02]  /*3e70*/  FADD R211, R66, R211 ;  /* 0x000000d342d37221 */ /* 0x000fe40000000000 */
[----:B0-----:R1:W5:Y:S04]  /*3e80*/  LDL.LU R206, [R1+0xe4] ;  /* 0x0000e40001ce7983 */ /* 0x0013680000300800 */
[----:B------:R0:W-:Y:S01]  /*3e90*/  STL [R1+0x18], R207 ;  /* 0x000018cf01007387 */ /* 0x0001e20000100800 */
[----:B------:R-:W-:Y:S01]  /*3ea0*/  FADD R212, R67, R212 ;  /* 0x000000d443d47221 */ /* 0x000fe20000000000 */
[----:B------:R-:W-:-:S02]  /*3eb0*/  FADD R213, R68, R213 ;  /* 0x000000d544d57221 */ /* 0x000fc40000000000 */
[----:B0-----:R1:W5:Y:S04]  /*3ec0*/  LDL.LU R207, [R1+0xe0] ;  /* 0x0000e00001cf7983 */ /* 0x0013680000300800 */
[----:B------:R0:W-:Y:S01]  /*3ed0*/  STL [R1+0x1c], R208 ;  /* 0x00001cd001007387 */ /* 0x0001e20000100800 */
[----:B------:R-:W-:Y:S01]  /*3ee0*/  FADD R214, R69, R214 ;  /* 0x000000d645d67221 */ /* 0x000fe20000000000 */
[----:B------:R-:W-:Y:S02]  /*3ef0*/  FADD R215, R70, R215 ;  /* 0x000000d746d77221 */ /* 0x000fe40000000000 */
[----:B0-----:R1:W5:Y:S04]  /*3f00*/  LDL.LU R208, [R1+0xdc] ;  /* 0x0000dc0001d07983 */ /* 0x0013680000300800 */
[----:B------:R0:W-:Y:S01]  /*3f10*/  STL [R1+0x20], R209 ;  /* 0x000020d101007387 */ /* 0x0001e20000100800 */
[----:B------:R-:W-:-:S03]  /*3f20*/  FADD R216, R71, R216 ;  /* 0x000000d847d87221 */ /* 0x000fc60000000000 */
        /* <DEDUP_REMOVED lines=45> */
[----:B------:R0:W-:Y:S04]  /*4200*/  STL [R1+0x5c], R224 ;  /* 0x00005ce001007387 */ /* 0x0001e80000100800 */
        /* <DEDUP_REMOVED lines=8> */
[----:B------:R1:W-:Y:S04]  /*4290*/  STL [R1+0x70], R4 ;  /* 0x0000700401007387 */ /* 0x0003e80000100800 */
[----:B------:R1:W-:Y:S04]  /*42a0*/  STL [R1+0x74], R3 ;  /* 0x0000740301007387 */ /* 0x0003e80000100800 */
[----:B------:R1:W-:Y:S04]  /*42b0*/  STL [R1+0x88], R0 ;  /* 0x0000880001007387 */ /* 0x0003e80000100800 */
[----:B------:R1:W-:Y:S02]  /*42c0*/  STL [R1+0x84], R2 ;  /* 0x0000840201007387 */ /* 0x0003e40000100800 */
.L_x_23:
[----:B-1----:R-:W2:Y:S01]  /*42d0*/  LDL.LU R4, [R1+0x8c] ;  /* 0x00008c0001047983 */ /* 0x002ea20000300800 */
[----:B------:R-:W1:Y:S01]  /*42e0*/  LDC R26, c[0x0][0x288] ;  /* 0x0000a200ff1a7b82 */ /* 0x000e620000000800 */
[----:B------:R-:W-:Y:S01]  /*42f0*/  ULDC UR11, c[0x0][0x284] ;  /* 0x0000a100000b7ab9 */ /* 0x000fe20000000800 */
[----:B0-----:R-:W0:Y:S01]  /*4300*/  S2R R2, SR_TID.X ;  /* 0x0000000000027919 */ /* 0x001e220000002100 */
[----:B------:R-:W-:Y:S02]  /*4310*/  UIADD3 UR9, UR12, UR5, URZ ;  /* 0x000000050c097290 */ /* 0x000fe4000fffe03f */
[----:B------:R-:W-:Y:S01]  /*4320*/  USHF.R.S32.HI UR10, URZ, 0x1f, UR23 ;  /* 0x0000001f3f0a7899 */ /* 0x000fe20008011417 */
[----:B------:R-:W-:Y:S01]  /*4330*/  ULDC.64 UR14, c[0x0][0x6d0] ;  /* 0x0001b400000e7ab9 */ /* 0x000fe20000000a00 */
[----:B0-----:R-:W-:Y:S02]  /*4340*/  LOP3.LUT R0, R2, 0x60, RZ, 0xc0, !PT ;  /* 0x0000006002007812 */ /* 0x001fe400078ec0ff */
[----:B------:R-:W-:-:S02]  /*4350*/  SHF.R.U32.HI R2, RZ, 0x2, R2 ;  /* 0x00000002ff027819 */ /* 0x000fc40000011602 */
[----:B------:R-:W-:Y:S02]  /*4360*/  SHF.R.U32.HI R0, RZ, 0x5, R0 ;  /* 0x00000005ff007819 */ /* 0x000fe40000011600 */
[----:B------:R-:W-:-:S03]  /*4370*/  LOP3.LUT R3, R2, 0x7, RZ, 0xc0, !PT ;  /* 0x0000000702037812 */ /* 0x000fc600078ec0ff */
[C---:B------:R-:W-:Y:S02]  /*4380*/  IMAD.SHL.U32 R2, R0.reuse, 0x10, RZ ;  /* 0x0000001000027824 */ /* 0x040fe400078e00ff */
[----:B------:R-:W-:-:S03]  /*4390*/  IMAD R5, R0, -0x10, -R3 ;  /* 0xfffffff000057824 */ /* 0x000fc600078e0a03 */
[----:B------:R-:W-:Y:S02]  /*43a0*/  LOP3.LUT R3, R2, 0xfffffff0, R3, 0xe2, !PT ;  /* 0xfffffff002037812 */ /* 0x000fe400078ee203 */
[----:B------:R-:W0:Y:S02]  /*43b0*/  S2R R2, SR_TID.X ;  /* 0x0000000000027919 */ /* 0x000e240000002100 */
[--C-:B0-----:R-:W-:Y:S02]  /*43c0*/  SHF.R.U32.HI R0, RZ, 0x7, R2.reuse ;  /* 0x00000007ff007819 */ /* 0x101fe40000011602 */
[----:B------:R-:W-:-:S04]  /*43d0*/  SHF.R.U32.HI R2, RZ, 0x1, R2 ;  /* 0x00000001ff027819 */ /* 0x000fc80000011602 */
[----:B------:R-:W-:Y:S02]  /*43e0*/  LOP3.LUT R2, R3, 0x40, R2, 0xf8, !PT ;  /* 0x0000004003027812 */ /* 0x000fe400078ef802 */
[----:B--2---:R-:W-:-:S04]  /*43f0*/  SHF.L.U32 R3, R4, 0x8, RZ ;  /* 0x0000000804037819 */ /* 0x004fc800000006ff */
[----:B------:R-:W-:Y:S02]  /*4400*/  LOP3.LUT R4, R2, R3, RZ, 0xfc, !PT ;  /* 0x0000000302047212 */ /* 0x000fe400078efcff */
[----:B------:R-:W2:Y:S01]  /*4410*/  LDL R2, [R1+0x80] ;  /* 0x0000800001027983 */ /* 0x000ea20000100800 */
[----:B------:R-:W-:-:S05]  /*4420*/  LOP3.LUT R0, R0, 0x1, RZ, 0xc0, !PT ;  /* 0x0000000100007812 */ /* 0x000fca00078ec0ff */
[----:B------:R-:W-:Y:S02]  /*4430*/  IMAD R24, R0, -0x40, R5 ;  /* 0xffffffc000187824 */ /* 0x000fe400078e0205 */
[----:B------:R-:W0:Y:S01]  /*4440*/  S2R R0, SR_TID.X ;  /* 0x0000000000007919 */ /* 0x000e220000002100 */
[----:B------:R-:W-:Y:S02]  /*4450*/  UISETP.GT.U32.AND UP0, UPT, UR9, 0xb, UPT ;  /* 0x0000000b0900788c */ /* 0x000fe4000bf04070 */
[----:B------:R-:W-:Y:S02]  /*4460*/  UIMAD UR5, UR10, UR14, URZ ;  /* 0x0000000e0a0572a4 */ /* 0x000fe4000f8e023f */
[----:B------:R-:W-:Y:S02]  /*4470*/  UISETP.LT.U32.AND UP0, UPT, UR12, 0xc, UP0 ;  /* 0x0000000c0c00788c */ /* 0x000fe40008701070 */
[----:B------:R-:W-:Y:S01]  /*4480*/  UISETP.GE.U32.AND UP1, UPT, UR12, 0xc, UPT ;  /* 0x0000000c0c00788c */ /* 0x000fe2000bf26070 */
[----:B------:R-:W-:Y:S01]  /*4490*/  SHF.R.S32.HI R5, RZ, 0x1f, R4 ;  /* 0x0000001fff057819 */ /* 0x000fe20000011404 */
[----:B------:R-:W-:Y:S01]  /*44a0*/  UIMAD UR8, UR23, UR15, UR5 ;  /* 0x0000000f170872a4 */ /* 0x000fe2000f8e0205 */
[----:B------:R-:W-:Y:S01]  /*44b0*/  IMAD.U32 R39, RZ, RZ, UR14 ;  /* 0x0000000eff277e24 */ /* 0x000fe2000f8e00ff */
[----:B------:R-:W-:-:S02]  /*44c0*/  UIMAD.WIDE.U32 UR6, UR9, -0x55555555, URZ ;  /* 0xaaaaaaab090678a5 */ /* 0x000fc4000f8e003f */
[----:B------:R-:W-:Y:S01]  /*44d0*/  USEL UR5, URZ, 0x1, !UP0 ;  /* 0x000000013f057887 */ /* 0x000fe2000c000000 */
[----:B------:R-:W-:Y:S01]  /*44e0*/  IMAD.WIDE.U32 R38, R39, UR23, R4 ;  /* 0x0000001727267c25 */ /* 0x000fe2000f8e0004 */
[----:B------:R-:W-:Y:S02]  /*44f0*/  USHF.R.U32.HI UR6, URZ, 0x3, UR7 ;  /* 0x000000033f067899 */ /* 0x000fe40008011607 */
[----:B------:R-:W-:Y:S01]  /*4500*/  ULOP3.LUT UR4, UR4, UR5, URZ, 0x3c, !UPT ;  /* 0x0000000504047292 */ /* 0x000fe2000f8e3c3f */
[----:B------:R-:W-:Y:S01]  /*4510*/  VIADD R39, R39, UR8 ;  /* 0x0000000827277c36 */ /* 0x000fe20008000000 */
[----:B------:R-:W-:Y:S01]  /*4520*/  UIMAD UR5, UR6, -0xc, UR9 ;  /* 0xfffffff4060578a4 */ /* 0x000fe2000f8e0209 */
[----:B------:R-:W-:Y:S02]  /*4530*/  WARPGROUP.DEPBAR.LE gsb0, 0x0 ;  /* 0x00008000000079c5 */ /* 0x000fe40000010000 */
[----:B------:R-:W-:Y:S01]  /*4540*/  @UP1 ULOP3.LUT UR4, UR4, 0x1, UR6, 0x78, !UPT ;  /* 0x0000000104041892 */ /* 0x000fe2000f8e7806 */
[----:B0-----:R-:W-:-:S05]  /*4550*/  LOP3.LUT R0, R0, 0x3, RZ, 0xc0, !PT ;  /* 0x0000000300007812 */ /* 0x001fca00078ec0ff */
[----:B-1----:R-:W-:Y:S02]  /*4560*/  IMAD R0, R0, -0x2, R26 ;  /* 0xfffffffe00007824 */ /* 0x002fe400078e021a */
[----:B--2---:R-:W-:Y:S01]  /*4570*/  IMAD.SHL.U32 R25, R2, 0x80, RZ ;  /* 0x0000008002197824 */ /* 0x004fe200078e00ff */
[----:B------:R-:W-:-:S04]  /*4580*/  IADD3 R2, -R3, UR11, R24 ;  /* 0x0000000b03027c10 */ /* 0x000fc8000fffe118 */
[----:B------:R-:W-:-:S04]  /*4590*/  ISETP.GE.AND P0, PT, R25, R26, PT ;  /* 0x0000001a1900720c */ /* 0x000fc80003f06270 */
[----:B------:R-:W-:Y:S01]  /*45a0*/  ISETP.GE.OR P0, PT, R3, UR11, P0 ;  /* 0x0000000b03007c0c */ /* 0x000fe20008706670 */
[----:B------:R-:W-:-:S05]  /*45b0*/  IMAD.MOV.U32 R3, RZ, RZ, -0x1 ;  /* 0xffffffffff037424 */ /* 0x000fca00078e00ff */
[----:B------:R0:W-:Y:S01]  /*45c0*/  STL [R1+0x8c], R3 ;  /* 0x00008c0301007387 */ /* 0x0001e20000100800 */
[----:B------:R-:W-:-:S06]  /*45d0*/  IADD3 R0, R0, -R25, RZ ;  /* 0x8000001900007210 */ /* 0x000fcc0007ffe0ff */
[----:B------:R-:W-:Y:S05]  /*45e0*/  @P0 BRA `(.L_x_24) ;  /* 0x0000008400780947 */ /* 0x000fea0003800000 */
[----:B------:R1:W-:Y:S01]  /*45f0*/  STL [R1+0x90], R4 ;  /* 0x0000900401007387 */ /* 0x0003e20000100800 */
[----:B------:R-:W2:Y:S03]  /*4600*/  LDC.64 R26, c[0x0][0x6c8] ;  /* 0x0001b200ff1a7b82 */ /* 0x000ea60000000a00 */
[----:B-1----:R-:W3:Y:S01]  /*4610*/  LDL.LU R4, [R1+0x80] ;  /* 0x0000800001047983 */ /* 0x002ee20000300800 */
[----:B0-----:R-:W0:Y:S01]  /*4620*/  S2R R3, SR_TID.X ;  /* 0x0000000000037919 */ /* 0x001e220000002100 */
[----:B------:R-:W-:Y:S01]  /*4630*/  FSETP.NEU.AND P0, PT, RZ, UR21, PT ;  /* 0x00000015ff007c0b */ /* 0x000fe2000bf0d000 */
[----:B------:R-:W-:Y:S01]  /*4640*/  BSSY B0, `(.L_x_24) ;  /* 0x0000858000007945 */ /* 0x000fe20003800000 */
[----:B------:R-:W-:Y:S01]  /*4650*/  ISETP.GT.AND P2, PT, R2, RZ, PT ;  /* 0x000000ff0200720c */ /* 0x000fe20003f44270 */
[----:B---3--:R-:W-:Y:S02]  /*4660*/  IMAD.WIDE R28, R4, 0x80, RZ ;  /* 0x00000080041c7825 */ /* 0x008fe400078e02ff */
[----:B------:R1:W5:Y:S01]  /*4670*/  LDL.LU R4, [R1+0x90] ;  /* 0x0000900001047983 */ /* 0x0003620000300800 */
[----:B------:R-:W-:Y:S01]  /*4680*/  ISETP.GT.AND P4, PT, R0, RZ, P2 ;  /* 0x000000ff0000720c */ /* 0x000fe20001784270 */
[----:B0-----:R-:W-:-:S02]  /*4690*/  IMAD.SHL.U32 R25, R3, 0x2, RZ ;  /* 0x0000000203197824 */ /* 0x001fc400078e00ff */
[----:B--2---:R-:W-:-:S03]  /*46a0*/  IMAD R24, R29, R26, RZ ;  /* 0x0000001a1d187224 */ /* 0x004fc600078e02ff */
[----:B------:R-:W-:-:S05]  /*46b0*/  LOP3.LUT R25, R28, 0x6, R25, 0xf8, !PT ;  /* 0x000000061c197812 */ /* 0x000fca00078ef819 */
[----:B------:R-:W-:-:S04]  /*46c0*/  IMAD.WIDE.U32 R38, R25, R26, R38 ;  /* 0x0000001a19267225 */ /* 0x000fc800078e0026 */
[----:B------:R-:W-:-:S04]  /*46d0*/  IMAD R3, R25, R27, R24 ;  /* 0x0000001b19037224 */ /* 0x000fc800078e0218 */
[----:B------:R-:W-:Y:S01]  /*46e0*/  IMAD.IADD R41, R39, 0x1, R3 ;  /* 0x0000000127297824 */ /* 0x000fe200078e0203 */
[----:B-1----:R-:W-:Y:S06]  /*46f0*/  @!P0 BRA `(.L_x_25) ;  /* 0x0000006400988947 */ /* 0x002fec0003800000 */
[----:B------:R-:W0:Y:S01]  /*4700*/  LDC.64 R36, c[0x0][0x6b0] ;  /* 0x0001ac00ff247b82 */ /* 0x000e220000000a00 */
[----:B------:R-:W-:Y:S01]  /*4710*/  ULDC.64 UR8, c[0x0][0x6b8] ;  /* 0x0001ae0000087ab9 */ /* 0x000fe20000000a00 */
[----:B------:R-:W-:Y:S01]  /*4720*/  ULDC.64 UR14, c[0x0][0x6c0] ;  /* 0x0001b000000e7ab9 */ /* 0x000fe20000000a00 */
[----:B------:R-:W-:Y:S02]  /*4730*/  UIMAD UR6, UR10, UR8, URZ ;  /* 0x000000080a0672a4 */ /* 0x000fe4000f8e023f */
[----:B------:R-:W-:Y:S01]  /*4740*/  MOV R24, UR8 ;  /* 0x0000000800187c02 */ /* 0x000fe20008000f00 */
[----:B------:R-:W-:Y:S01]  /*4750*/  ULDC.64 UR10, c[0x0][0x6a8] ;  /* 0x0001aa00000a7ab9 */ /* 0x000fe20000000a00 */
[----:B------:R-:W-:Y:S01]  /*4760*/  UIMAD UR6, UR23, UR9, UR6 ;  /* 0x00000009170672a4 */ /* 0x000fe2000f8e0206 */
[----:B------:R-:W1:Y:S02]  /*4770*/  LDC.64 R50, c[0x0][0x6b0] ;  /* 0x0001ac00ff327b82 */ /* 0x000e640000000a00 */
[----:B-----5:R-:W-:-:S04]  /*4780*/  IMAD.WIDE.U32 R32, R24, UR23, R4 ;  /* 0x0000001718207c25 */ /* 0x020fc8000f8e0004 */
[----:B------:R-:W-:Y:S02]  /*4790*/  VIADD R31, R33, UR6 ;  /* 0x00000006211f7c36 */ /* 0x000fe40008000000 */
[----:B------:R-:W-:Y:S02]  /*47a0*/  IMAD.MOV.U32 R30, RZ, RZ, R32 ;  /* 0x000000ffff1e7224 */ /* 0x000fe400078e0020 */
[----:B0-----:R-:W-:-:S04]  /*47b0*/  IMAD R28, R29, R36, RZ ;  /* 0x000000241d1c7224 */ /* 0x001fc800078e02ff */
[C---:B------:R-:W-:Y:S02]  /*47c0*/  IMAD R3, R25.reuse, R37, R28 ;  /* 0x0000002519037224 */ /* 0x040fe400078e021c */
[----:B------:R-:W-:-:S04]  /*47d0*/  IMAD.WIDE.U32 R28, R25, R36, R30 ;  /* 0x00000024191c7225 */ /* 0x000fc800078e001e */
[----:B------:R-:W-:Y:S01]  /*47e0*/  IMAD.IADD R29, R29, 0x1, R3 ;  /* 0x000000011d1d7824 */ /* 0x000fe200078e0203 */
[----:B------:R-:W-:-:S04]  /*47f0*/  LEA R34, P0, R28, UR10, 0x2 ;  /* 0x0000000a1c227c11 */ /* 0x000fc8000f8010ff */
[----:B------:R-:W-:-:S05]  /*4800*/  LEA.HI.X R35, R28, UR11, R29, 0x2, P0 ;  /* 0x0000000b1c237c11 */ /* 0x000fca00080f141d */
[----:B------:R1:W2:Y:S01]  /*4810*/  @P4 LDG.E.LTC128B R42, desc[UR18][R34.64] ;  /* 0x00000012222a4981 */ /* 0x0002a2000c1e1920 */
[----:B------:R-:W-:Y:S01]  /*4820*/  LEA R28, P0, R38, UR14, 0x2 ;  /* 0x0000000e261c7c11 */ /* 0x000fe2000f8010ff */
[----:B------:R-:W-:Y:S01]  /*4830*/  BSSY B1, `(.L_x_26) ;  /* 0x0000011000017945 */ /* 0x000fe20003800000 */
[----:B------:R-:W-:Y:S02]  /*4840*/  ISETP.GT.AND P1, PT, R0, 0x1, P2 ;  /* 0x000000010000780c */ /* 0x000fe40001724270 */
[----:B------:R-:W-:Y:S01]  /*4850*/  LEA.HI.X R29, R38, UR15, R41, 0x2, P0 ;  /* 0x0000000f261d7c11 */ /* 0x000fe200080f1429 */
[----:B-1----:R-:W-:-:S05]  /*4860*/  IMAD.WIDE.U32 R34, R25, R36, R50 ;  /* 0x0000002419227225 */ /* 0x002fca00078e0032 */
[----:B------:R-:W-:Y:S02]  /*4870*/  IADD3 R47, R3, R35, RZ ;  /* 0x00000023032f7210 */ /* 0x000fe40007ffe0ff */
[----:B------:R-:W-:-:S05]  /*4880*/  IADD3 R41, P0, R32, R34, RZ ;  /* 0x0000002220297210 */ /* 0x000fca0007f1e0ff */
[----:B------:R-:W-:Y:S01]  /*4890*/  IMAD.X R44, R47, 0x1, R31, P0 ;  /* 0x000000012f2c7824 */ /* 0x000fe200000e061f */
[----:B------:R-:W-:-:S04]  /*48a0*/  LEA R40, P0, R41, UR10, 0x2 ;  /* 0x0000000a29287c11 */ /* 0x000fc8000f8010ff */
[----:B------:R-:W-:Y:S01]  /*48b0*/  LEA.HI.X R41, R41, UR11, R44, 0x2, P0 ;  /* 0x0000000b29297c11 */ /* 0x000fe200080f142c */
[----:B--2---:R-:W-:Y:S01]  /*48c0*/  FMUL R39, R42, UR21 ;  /* 0x000000152a277c20 */ /* 0x004fe20008400000 */
[----:B------:R-:W-:-:S03]  /*48d0*/  IMAD.MOV.U32 R46, RZ, RZ, R42 ;  /* 0x000000ffff2e7224 */ /* 0x000fc600078e002a */
[----:B------:R-:W-:Y:S01]  /*48e0*/  FFMA R45, R228, UR20, R39 ;  /* 0x00000014e42d7c23 */ /* 0x000fe20008000027 */
[----:B------:R-:W-:-:S04]  /*48f0*/  IMAD.WIDE.U32 R38, R25, R36, R4 ;  /* 0x0000002419267225 */ /* 0x000fc800078e0004 */
[----:B------:R0:W-:Y:S01]  /*4900*/  @P4 STG.E desc[UR18][R28.64], R45 ;  /* 0x0000002d1c004986 */ /* 0x0001e2000c101912 */
[----:B------:R-:W-:Y:S01]  /*4910*/  IMAD.IADD R43, R3, 0x1, R39 ;  /* 0x00000001032b7824 */ /* 0x000fe200078e0227 */
[----:B------:R-:W-:Y:S06]  /*4920*/  @!P1 BRA `(.L_x_27) ;  /* 0x0000000000049947 */ /* 0x000fec0003800000 */
[----:B------:R1:W5:Y:S02]  /*4930*/  LDG.E.LTC128B R46, desc[UR18][R40.64] ;  /* 0x00000012282e7981 */ /* 0x000364000c1e1920 */
.L_x_27:
[----:B------:R-:W-:Y:S05]  /*4940*/  BSYNC B1 ;  /* 0x0000000000017941 */ /* 0x000fea0003800000 */
.L_x_26:
[----:B------:R-:W-:Y:S01]  /*4950*/  MOV R42, R38 ;  /* 0x00000026002a7202 */ /* 0x000fe20000000f00 */
[----:B-1---5:R-:W-:Y:S01]  /*4960*/  FMUL R40, R46, UR21 ;  /* 0x000000152e287c20 */ /* 0x022fe20008400000 */
[----:B------:R-:W-:Y:S01]  /*4970*/  LEA R38, P4, R26, R28, 0x2 ;  /* 0x0000001c1a267211 */ /* 0x000fe200078810ff */
[----:B------:R-:W-:Y:S01]  /*4980*/  BSSY B1, `(.L_x_28) ;  /* 0x0000010000017945 */ /* 0x000fe20003800000 */
[----:B------:R-:W-:Y:S01]  /*4990*/  ISETP.GT.AND P0, PT, R2, 0x8, PT ;  /* 0x000000080200780c */ /* 0x000fe20003f04270 */
[----:B------:R-:W-:Y:S01]  /*49a0*/  FFMA R227, R227, UR20, R40 ;  /* 0x00000014e3e37c23 */ /* 0x000fe20008000028 */
[----:B------:R-:W-:Y:S01]  /*49b0*/  LEA.HI.X R39, R26, R29, R27, 0x2, P4 ;  /* 0x0000001d1a277211 */ /* 0x000fe200020f141b */
[----:B------:R-:W-:Y:S01]  /*49c0*/  IMAD.WIDE.U32 R42, R24, UR23, R42 ;  /* 0x00000017182a7c25 */ /* 0x000fe2000f8e002a */
[----:B------:R-:W-:Y:S02]  /*49d0*/  ISETP.GT.AND P4, PT, R0, RZ, P0 ;  /* 0x000000ff0000720c */ /* 0x000fe40000784270 */
[----:B------:R-:W-:Y:S01]  /*49e0*/  IADD3 R44, P5, R4, R34, RZ ;  /* 0x00000022042c7210 */ /* 0x000fe20007fbe0ff */
[----:B------:R1:W-:Y:S01]  /*49f0*/  @P1 STG.E desc[UR18][R38.64], R227 ;  /* 0x000000e326001986 */ /* 0x0003e2000c101912 */
[----:B------:R-:W-:Y:S01]  /*4a00*/  VIADD R35, R43, UR6 ;  /* 0x000000062b237c36 */ /* 0x000fe20008000000 */
[----:B------:R-:W-:-:S02]  /*4a10*/  LEA R40, P6, R42, UR10, 0x2 ;  /* 0x0000000a2a287c11 */ /* 0x000fc4000f8c10ff */
[----:B0-----:R-:W-:Y:S02]  /*4a20*/  IMAD.X R45, R5, 0x1, R47, P5 ;  /* 0x00000001052d7824 */ /* 0x001fe400028e062f */
[----:B------:R-:W-:Y:S01]  /*4a30*/  LEA.HI.X R41, R42, UR11, R35, 0x2, P6 ;  /* 0x0000000b2a297c11 */ /* 0x000fe2000b0f1423 */
[----:B------:R-:W-:Y:S02]  /*4a40*/  IMAD.MOV.U32 R35, RZ, RZ, R47 ;  /* 0x000000ffff237224 */ /* 0x000fe400078e002f */
[----:B------:R-:W-:Y:S01]  /*4a50*/  IMAD.WIDE.U32 R44, R24, UR23, R44 ;  /* 0x00000017182c7c25 */ /* 0x000fe2000f8e002c */
[----:B------:R-:W-:Y:S06]  /*4a60*/  @!P4 BRA `(.L_x_29) ;  /* 0x000000000004c947 */ /* 0x000fec0003800000 */
[----:B------:R0:W5:Y:S02]  /*4a70*/  LDG.E.LTC128B R46, desc[UR18][R40.64+0x20] ;  /* 0x00002012282e7981 */ /* 0x000164000c1e1920 */
.L_x_29:
[----:B------:R-:W-:Y:S05]  /*4a80*/  BSYNC B1 ;  /* 0x0000000000017941 */ /* 0x000fea0003800000 */
.L_x_28:
[----:B------:R-:W-:Y:S01]  /*4a90*/  ISETP.GT.AND P6, PT, R0, 0x1, P0 ;  /* 0x000000010000780c */ /* 0x000fe200007c4270 */
[----:B-----5:R-:W-:Y:S01]  /*4aa0*/  FMUL R43, R46, UR21 ;  /* 0x000000152e2b7c20 */ /* 0x020fe20008400000 */
[----:B------:R-:W-:Y:S01]  /*4ab0*/  IADD3 R45, R45, UR6, RZ ;  /* 0x000000062d2d7c10 */ /* 0x000fe2000fffe0ff */
[----:B------:R-:W-:Y:S01]  /*4ac0*/  IMAD.WIDE.U32 R34, R36, 0x7, R34 ;  /* 0x0000000724227825 */ /* 0x000fe200078e0022 */
[----:B------:R-:W-:-:S03]  /*4ad0*/  LEA R42, P1, R44, UR10, 0x2 ;  /* 0x0000000a2c2a7c11 */ /* 0x000fc6000f8210ff */
[----:B------:R-:W-:Y:S01]  /*4ae0*/  FFMA R47, R226, UR20, R43 ;  /* 0x00000014e22f7c23 */ /* 0x000fe2000800002b */
[----:B------:R-:W-:Y:S01]  /*4af0*/  BSSY B1, `(.L_x_30) ;  /* 0x000000b000017945 */ /* 0x000fe20003800000 */
[----:B------:R-:W-:Y:S01]  /*4b00*/  IMAD R226, R37, 0x7, RZ ;  /* 0x0000000725e27824 */ /* 0x000fe200078e02ff */
[----:B------:R-:W-:Y:S02]  /*4b10*/  LEA.HI.X R43, R44, UR11, R45, 0x2, P1 ;  /* 0x0000000b2c2b7c11 */ /* 0x000fe400088f142d */
[----:B------:R-:W-:Y:S01]  /*4b20*/  IADD3 R45, P5, R32, R34, RZ ;  /* 0x00000022202d7210 */ /* 0x000fe20007fbe0ff */
[----:B------:R-:W-:Y:S01]  /*4b30*/  IMAD.IADD R49, R35, 0x1, R226 ;  /* 0x0000000123317824 */ /* 0x000fe200078e02e2 */
[----:B------:R2:W-:Y:S01]  /*4b40*/  @P4 STG.E desc[UR18][R28.64+0x20], R47 ;  /* 0x0000202f1c004986 */ /* 0x0005e2000c101912 */
[----:B------:R-:W-:Y:S02]  /*4b50*/  ISETP.GT.AND P1, PT, R0, 0x8, P2 ;  /* 0x000000080000780c */ /* 0x000fe40001724270 */
[----:B------:R-:W-:Y:S01]  /*4b60*/  LEA R44, P4, R45, UR10, 0x2 ;  /* 0x0000000a2d2c7c11 */ /* 0x000fe2000f8810ff */
[----:B------:R-:W-:Y:S01]  /*4b70*/  IMAD.X R52, R49, 0x1, R31, P5 ;  /* 0x0000000131347824 */ /* 0x000fe200028e061f */
[----:B------:R-:W-:Y:S11]  /*4b80*/  @!P6 BRA `(.L_x_31) ;  /* 0x000000000004e947 */ /* 0x000ff60003800000 */
[----:B------:R3:W5:Y:S02]  /*4b90*/  LDG.E.LTC128B R46, desc[UR18][R42.64+0x20] ;  /* 0x000020122a2e7981 */ /* 0x000764000c1e1920 */
.L_x_31:
[----:B------:R-:W-:Y:S05]  /*4ba0*/  BSYNC B1 ;  /* 0x0000000000017941 */ /* 0x000fea0003800000 */
.L_x_30:
[----:B-----5:R-:W-:Y:S01]  /*4bb0*/  FMUL R48, R46, UR21 ;  /* 0x000000152e307c20 */ /* 0x020fe20008400000 */
[----:B------:R-:W-:Y:S01]  /*4bc0*/  IMAD.MOV.U32 R62, RZ, RZ, R46 ;  /* 0x000000ffff3e7224 */ /* 0x000fe200078e002e */
[----:B------:R-:W-:Y:S02]  /*4bd0*/  LEA.HI.X R45, R45, UR11, R52, 0x2, P4 ;  /* 0x0000000b2d2d7c11 */ /* 0x000fe4000a0f1434 */
[----:B------:R-:W-:-:S05]  /*4be0*/  FFMA R225, R225, UR20, R48 ;  /* 0x00000014e1e17c23 */ /* 0x000fca0008000030 */
[----:B------:R-:W-:Y:S04]  /*4bf0*/  @P6 STG.E desc[UR18][R38.64+0x20], R225 ;  /* 0x000020e126006986 */ /* 0x000fe8000c101912 */
[----:B------:R4:W3:Y:S01]  /*4c00*/  @P1 LDG.E.LTC128B R62, desc[UR18][R44.64] ;  /* 0x000000122c3e1981 */ /* 0x0008e2000c1e1920 */
[----:B------:R-:W-:Y:S01]  /*4c10*/  IADD3 R48, P4, R34, R36, RZ ;  /* 0x0000002422307210 */ /* 0x000fe20007f9e0ff */
[----:B------:R-:W-:Y:S02]  /*4c20*/  IMAD R55, R27, 0x1c, RZ ;  /* 0x0000001c1b377824 */ /* 0x000fe400078e02ff */
[----:B--2---:R-:W-:Y:S01]  /*4c30*/  IMAD.WIDE.U32 R46, R26, 0x1c, R38 ;  /* 0x0000001c1a2e7825 */ /* 0x004fe200078e0026 */
[----:B------:R-:W-:Y:S02]  /*4c40*/  IADD3.X R49, R49, R37, RZ, P4, !PT ;  /* 0x0000002531317210 */ /* 0x000fe400027fe4ff */
[----:B------:R-:W-:-:S02]  /*4c50*/  IADD3 R35, P5, R48, R32, RZ ;  /* 0x0000002030237210 */ /* 0x000fc40007fbe0ff */
[----:B------:R-:W-:Y:S01]  /*4c60*/  ISETP.GT.AND P4, PT, R0, 0x9, P2 ;  /* 0x000000090000780c */ /* 0x000fe20001784270 */
[----:B----4-:R-:W-:Y:S02]  /*4c70*/  IMAD.IADD R45, R47, 0x1, R55 ;  /* 0x000000012f2d7824 */ /* 0x010fe400078e0237 */
[----:B------:R-:W-:Y:S01]  /*4c80*/  IMAD.X R52, R49, 0x1, R31, P5 ;  /* 0x0000000131347824 */ /* 0x000fe200028e061f */
[----:B------:R-:W-:Y:S01]  /*4c90*/  LEA R34, P5, R35, UR10, 0x2 ;  /* 0x0000000a23227c11 */ /* 0x000fe2000f8a10ff */
[----:B------:R-:W-:-:S03]  /*4ca0*/  IMAD.MOV.U32 R44, RZ, RZ, R46 ;  /* 0x000000ffff2c7224 */ /* 0x000fc600078e002e */
[----:B------:R-:W-:Y:S01]  /*4cb0*/  LEA.HI.X R35, R35, UR11, R52, 0x2, P5 ;  /* 0x0000000b23237c11 */ /* 0x000fe2000a8f1434 */
[----:B---3--:R-:W-:-:S04]  /*4cc0*/  FMUL R53, R62, UR21 ;  /* 0x000000153e357c20 */ /* 0x008fc80008400000 */
[----:B------:R-:W-:-:S05]  /*4cd0*/  FFMA R59, R224, UR20, R53 ;  /* 0x00000014e03b7c23 */ /* 0x000fca0008000035 */
[----:B------:R2:W-:Y:S04]  /*4ce0*/  @P1 STG.E desc[UR18][R44.64], R59 ;  /* 0x0000003b2c001986 */ /* 0x0005e8000c101912 */
[----:B------:R3:W4:Y:S01]  /*4cf0*/  @P4 LDG.E.LTC128B R62, desc[UR18][R34.64] ;  /* 0x00000012223e4981 */ /* 0x000722000c1e1920 */
[----:B------:R-:W-:Y:S01]  /*4d00*/  IMAD.WIDE.U32 R50, R36, 0x7, R50 ;  /* 0x0000000724327825 */ /* 0x000fe200078e0032 */
[----:B------:R-:W-:Y:S01]  /*4d10*/  ISETP.GT.AND P6, PT, R0, 0x8, P0 ;  /* 0x000000080000780c */ /* 0x000fe200007c4270 */
[----:B------:R-:W-:Y:S03]  /*4d20*/  BSSY B1, `(.L_x_32) ;  /* 0x0000019000017945 */ /* 0x000fe60003800000 */
[----:B------:R-:W-:-:S02]  /*4d30*/  IADD3 R51, R226, R51, RZ ;  /* 0x00000033e2337210 */ /* 0x000fc40007ffe0ff */
[-C--:B------:R-:W-:Y:S01]  /*4d40*/  IADD3 R52, P1, R50, R36.reuse, RZ ;  /* 0x0000002432347210 */ /* 0x080fe20007f3e0ff */
[----:B---3--:R-:W-:-:S04]  /*4d50*/  IMAD.WIDE.U32 R34, R25, R36, R50 ;  /* 0x0000002419227225 */ /* 0x008fc800078e0032 */
[----:B------:R-:W-:Y:S01]  /*4d60*/  IMAD.X R53, R51, 0x1, R37, P1 ;  /* 0x0000000133357824 */ /* 0x000fe200008e0625 */
[----:B------:R-:W-:Y:S01]  /*4d70*/  IADD3 R54, P1, R4, R34, RZ ;  /* 0x0000002204367210 */ /* 0x000fe20007f3e0ff */
[C---:B------:R-:W-:Y:S01]  /*4d80*/  IMAD.SHL.U32 R34, R26.reuse, 0x20, RZ ;  /* 0x000000201a227824 */ /* 0x040fe200078e00ff */
[----:B------:R-:W-:Y:S01]  /*4d90*/  SHF.L.U64.HI R26, R26, 0x5, R27 ;  /* 0x000000051a1a7819 */ /* 0x000fe2000001021b */
[----:B------:R-:W-:Y:S01]  /*4da0*/  IMAD.WIDE.U32 R56, R25, R36, R52 ;  /* 0x0000002419387225 */ /* 0x000fe200078e0034 */
[----:B------:R-:W-:Y:S02]  /*4db0*/  IADD3.X R55, R5, R3, R35, P1, !PT ;  /* 0x0000000305377210 */ /* 0x000fe40000ffe423 */
[----:B------:R-:W-:Y:S02]  /*4dc0*/  IADD3 R58, P1, R34, R38, RZ ;  /* 0x00000026223a7210 */ /* 0x000fe40007f3e0ff */
[----:B------:R-:W-:Y:S01]  /*4dd0*/  IADD3 R56, P5, R4, R56, RZ ;  /* 0x0000003804387210 */ /* 0x000fe20007fbe0ff */
[----:B------:R-:W-:-:S03]  /*4de0*/  IMAD.WIDE.U32 R54, R24, UR23, R54 ;  /* 0x0000001718367c25 */ /* 0x000fc6000f8e0036 */
[----:B------:R-:W-:Y:S01]  /*4df0*/  IADD3.X R57, R5, R3, R57, P5, !PT ;  /* 0x0000000305397210 */ /* 0x000fe20002ffe439 */
[----:B--2---:R-:W-:Y:S01]  /*4e00*/  IMAD.X R59, R26, 0x1, R39, P1 ;  /* 0x000000011a3b7824 */ /* 0x004fe200008e0627 */
[----:B------:R-:W-:Y:S01]  /*4e10*/  IADD3 R27, R55, UR6, RZ ;  /* 0x00000006371b7c10 */ /* 0x000fe2000fffe0ff */
[----:B------:R-:W-:-:S04]  /*4e20*/  IMAD.WIDE.U32 R56, R24, UR23, R56 ;  /* 0x0000001718387c25 */ /* 0x000fc8000f8e0038 */
[----:B------:R-:W-:Y:S02]  /*4e30*/  VIADD R35, R57, UR6 ;  /* 0x0000000639237c36 */ /* 0x000fe40008000000 */
[----:B----4-:R-:W-:-:S04]  /*4e40*/  FMUL R60, R62, UR21 ;  /* 0x000000153e3c7c20 */ /* 0x010fc80008400000 */
[----:B------:R-:W-:Y:S01]  /*4e50*/  FFMA R223, R223, UR20, R60 ;  /* 0x00000014dfdf7c23 */ /* 0x000fe2000800003c */
[----:B------:R-:W-:-:S04]  /*4e60*/  LEA R60, P1, R54, UR10, 0x2 ;  /* 0x0000000a363c7c11 */ /* 0x000fc8000f8210ff */
[----:B------:R2:W-:Y:S01]  /*4e70*/  @P4 STG.E desc[UR18][R58.64], R223 ;  /* 0x000000df3a004986 */ /* 0x0005e2000c101912 */
[----:B------:R-:W-:Y:S01]  /*4e80*/  LEA.HI.X R61, R54, UR11, R27, 0x2, P1 ;  /* 0x0000000b363d7c11 */ /* 0x000fe200088f141b */
[----:B------:R-:W-:Y:S07]  /*4e90*/  @!P6 BRA `(.L_x_33) ;  /* 0x000000000004e947 */ /* 0x000fee0003800000 */
[----:B------:R3:W5:Y:S02]  /*4ea0*/  LDG.E.LTC128B R62, desc[UR18][R60.64+0x20] ;  /* 0x000020123c3e7981 */ /* 0x000764000c1e1920 */
.L_x_33:
[----:B------:R-:W-:Y:S05]  /*4eb0*/  BSYNC B1 ;  /* 0x0000000000017941 */ /* 0x000fea0003800000 */
.L_x_32:
[----:B------:R-:W-:Y:S01]  /*4ec0*/  LEA R54, P4, R56, UR10, 0x2 ;  /* 0x0000000a38367c11 */ /* 0x000fe2000f8810ff */
[----:B------:R-:W-:-:S04]  /*4ed0*/  IMAD.WIDE.U32 R48, R36, 0x7, R48 ;  /* 0x0000000724307825 */ /* 0x000fc800078e0030 */
[----:B-----5:R-:W-:Y:S01]  /*4ee0*/  FMUL R27, R62, UR21 ;  /* 0x000000153e1b7c20 */ /* 0x020fe20008400000 */
[----:B------:R-:W-:Y:S01]  /*4ef0*/  BSSY B1, `(.L_x_34) ;  /* 0x000000f000017945 */ /* 0x000fe20003800000 */
[----:B------:R-:W-:Y:S01]  /*4f00*/  LEA.HI.X R55, R56, UR11, R35, 0x2, P4 ;  /* 0x0000000b38377c11 */ /* 0x000fe2000a0f1423 */
[----:B------:R-:W-:Y:S01]  /*4f10*/  IMAD.WIDE.U32 R56, R36, 0x7, R50 ;  /* 0x0000000724387825 */ /* 0x000fe200078e0032 */
[----:B------:R-:W-:-:S03]  /*4f20*/  ISETP.GT.AND P4, PT, R0, 0x9, P0 ;  /* 0x000000090000780c */ /* 0x000fc60000784270 */
[----:B------:R-:W-:Y:S01]  /*4f30*/  FFMA R63, R222, UR20, R27 ;  /* 0x00000014de3f7c23 */ /* 0x000fe2000800001b */
[----:B------:R-:W-:Y:S01]  /*4f40*/  IADD3 R35, P5, R32, R48, RZ ;  /* 0x0000003020237210 */ /* 0x000fe20007fbe0ff */
[----:B------:R-:W-:Y:S01]  /*4f50*/  IMAD.IADD R67, R226, 0x1, R49 ;  /* 0x00000001e2437824 */ /* 0x000fe200078e0231 */
[----:B------:R-:W-:Y:S02]  /*4f60*/  IADD3 R46, P1, R34, R46, RZ ;  /* 0x0000002e222e7210 */ /* 0x000fe40007f3e0ff */
[----:B------:R4:W-:Y:S01]  /*4f70*/  @P6 STG.E desc[UR18][R44.64+0x20], R63 ;  /* 0x0000203f2c006986 */ /* 0x0009e2000c101912 */
[----:B------:R-:W-:Y:S01]  /*4f80*/  IMAD.X R66, R67, 0x1, R31, P5 ;  /* 0x0000000143427824 */ /* 0x000fe200028e061f */
[----:B------:R-:W-:Y:S02]  /*4f90*/  IADD3 R50, P6, R56, R36, RZ ;  /* 0x0000002438327210 */ /* 0x000fe40007fde0ff */
[----:B------:R-:W-:Y:S02]  /*4fa0*/  LEA R64, P5, R35, UR10, 0x2 ;  /* 0x0000000a23407c11 */ /* 0x000fe4000f8a10ff */
[----:B------:R-:W-:Y:S01]  /*4fb0*/  MOV R27, R62 ;  /* 0x0000003e001b7202 */ /* 0x000fe20000000f00 */
[----:B------:R-:W-:Y:S10]  /*4fc0*/  @!P4 BRA `(.L_x_35) ;  /* 0x000000000004c947 */ /* 0x000ff40003800000 */
[----:B------:R0:W5:Y:S02]  /*4fd0*/  LDG.E.LTC128B R27, desc[UR18][R54.64+0x20] ;  /* 0x00002012361b7981 */ /* 0x000164000c1e1920 */
.L_x_35:
[----:B------:R-:W-:Y:S05]  /*4fe0*/  BSYNC B1 ;  /* 0x0000000000017941 */ /* 0x000fea0003800000 */
.L_x_34:
[----:B-----5:R-:W-:Y:S01]  /*4ff0*/  FMUL R62, R27, UR21 ;  /* 0x000000151b3e7c20 */ /* 0x020fe20008400000 */
[----:B------:R-:W-:Y:S01]  /*5000*/  LEA.HI.X R65, R35, UR11, R66, 0x2, P5 ;  /* 0x0000000b23417c11 */ /* 0x000fe2000a8f1442 */
[----:B------:R-:W-:Y:S01]  /*5010*/  IMAD.WIDE.U32 R52, R36, 0x7, R52 ;  /* 0x0000000724347825 */ /* 0x000fe200078e0034 */
[----:B------:R-:W-:-:S03]  /*5020*/  IADD3 R56, P5, R48, R36, RZ ;  /* 0x0000002430387210 */ /* 0x000fc60007fbe0ff */
[----:B------:R-:W-:Y:S01]  /*5030*/  FFMA R221, R221, UR20, R62 ;  /* 0x00000014dddd7c23 */ /* 0x000fe2000800003e */
[----:B------:R-:W-:Y:S01]  /*5040*/  IADD3.X R51, R37, R226, R57, P6, !PT ;  /* 0x000000e225337210 */ /* 0x000fe200037fe439 */
[----:B------:R-:W-:Y:S01]  /*5050*/  BSSY B1, `(.L_x_36) ;  /* 0x000000c000017945 */ /* 0x000fe20003800000 */
[-C--:B------:R-:W-:Y:S01]  /*5060*/  IADD3 R62, P6, R52, R36.reuse, RZ ;  /* 0x00000024343e7210 */ /* 0x080fe20007fde0ff */
[----:B------:R-:W-:Y:S01]  /*5070*/  IMAD.X R57, R67, 0x1, R37, P5 ;  /* 0x0000000143397824 */ /* 0x000fe200028e0625 */
[----:B------:R0:W-:Y:S01]  /*5080*/  @P4 STG.E desc[UR18][R58.64+0x20], R221 ;  /* 0x000020dd3a004986 */ /* 0x0001e2000c101912 */
[----:B------:R-:W-:Y:S01]  /*5090*/  ISETP.GT.AND P4, PT, R0, 0x10, P2 ;  /* 0x000000100000780c */ /* 0x000fe20001784270 */
[----:B------:R-:W-:Y:S01]  /*50a0*/  IMAD.WIDE.U32 R48, R25, R36, R50 ;  /* 0x0000002419307225 */ /* 0x000fe200078e0032 */
[----:B------:R-:W-:-:S05]  /*50b0*/  IADD3 R66, P5, R56, R32, RZ ;  /* 0x0000002038427210 */ /* 0x000fca0007fbe0ff */
[----:B------:R-:W-:Y:S01]  /*50c0*/  IMAD.X R67, R57, 0x1, R31, P5 ;  /* 0x0000000139437824 */ /* 0x000fe200028e061f */
[----:B------:R-:W-:-:S04]  /*50d0*/  IADD3 R48, P5, R4, R48, RZ ;  /* 0x0000003004307210 */ /* 0x000fc80007fbe0ff */
[----:B------:R-:W-:Y:S01]  /*50e0*/  IADD3.X R49, R5, R3, R49, P5, !PT ;  /* 0x0000000305317210 */ /* 0x000fe20002ffe431 */
[----:B0-----:R-:W-:Y:S08]  /*50f0*/  @!P4 BRA `(.L_x_37) ;  /* 0x000000000004c947 */ /* 0x001ff00003800000 */
[----:B------:R0:W5:Y:S02]  /*5100*/  LDG.E.LTC128B R27, desc[UR18][R64.64] ;  /* 0x00000012401b7981 */ /* 0x000164000c1e1920 */
.L_x_37:
[----:B------:R-:W-:Y:S05]  /*5110*/  BSYNC B1 ;  /* 0x0000000000017941 */ /* 0x000fea0003800000 */
.L_x_36:
[----:B-----5:R-:W-:Y:S01]  /*5120*/  FMUL R35, R27, UR21 ;  /* 0x000000151b237c20 */ /* 0x020fe20008400000 */
[----:B------:R-:W-:Y:S01]  /*5130*/  IMAD.X R47, R26, 0x1, R45, P1 ;  /* 0x000000011a2f7824 */ /* 0x000fe200008e062d */
[----:B0-----:R-:W-:Y:S01]  /*5140*/  LEA R64, P5, R66, UR10, 0x2 ;  /* 0x0000000a42407c11 */ /* 0x001fe2000f8a10ff */
[----:B------:R-:W-:Y:S01]  /*5150*/  BSSY B1, `(.L_x_38) ;  /* 0x000000b000017945 */ /* 0x000fe20003800000 */
[----:B------:R-:W-:Y:S01]  /*5160*/  FFMA R35, R220, UR20, R35 ;  /* 0x00000014dc237c23 */ /* 0x000fe20008000023 */
[----:B----4-:R-:W-:Y:S01]  /*5170*/  IADD3.X R63, R37, R226, R53, P6, !PT ;  /* 0x000000e2253f7210 */ /* 0x010fe200037fe435 */
[----:B------:R-:W-:Y:S01]  /*5180*/  IMAD.WIDE.U32 R68, R24, UR23, R48 ;  /* 0x0000001718447c25 */ /* 0x000fe2000f8e0030 */
[----:B------:R-:W-:Y:S02]  /*5190*/  LEA.HI.X R65, R66, UR11, R67, 0x2, P5 ;  /* 0x0000000b42417c11 */ /* 0x000fe4000a8f1443 */
[----:B------:R0:W-:Y:S01]  /*51a0*/  @P4 STG.E desc[UR18][R46.64], R35 ;  /* 0x000000232e004986 */ /* 0x0001e2000c101912 */
[----:B------:R-:W-:Y:S01]  /*51b0*/  ISETP.GT.AND P5, PT, R0, 0x11, P2 ;  /* 0x000000110000780c */ /* 0x000fe200017a4270 */
[----:B------:R-:W-:Y:S01]  /*51c0*/  IMAD.WIDE.U32 R66, R25, R36, R62 ;  /* 0x0000002419427225 */ /* 0x000fe200078e003e */
[----:B------:R-:W-:-:S11]  /*51d0*/  IADD3 R52, P1, R34, R58, RZ ;  /* 0x0000003a22347210 */ /* 0x000fd60007f3e0ff */
[----:B0-----:R-:W-:Y:S05]  /*51e0*/  @!P5 BRA `(.L_x_39) ;  /* 0x000000000004d947 */ /* 0x001fea0003800000 */
[----:B------:R0:W5:Y:S02]  /*51f0*/  LDG.E.LTC128B R27, desc[UR18][R64.64] ;  /* 0x00000012401b7981 */ /* 0x000164000c1e1920 */
.L_x_39:
[----:B------:R-:W-:Y:S05]  /*5200*/  BSYNC B1 ;  /* 0x0000000000017941 */ /* 0x000fea0003800000 */
.L_x_38:
[----:B0----5:R-:W-:Y:S01]  /*5210*/  FMUL R64, R27, UR21 ;  /* 0x000000151b407c20 */ /* 0x021fe20008400000 */
[----:B------:R-:W-:Y:S01]  /*5220*/  IADD3.X R53, R26, R59, RZ, P1, !PT ;  /* 0x0000003b1a357210 */ /* 0x000fe20000ffe4ff */
[----:B------:R-:W-:Y:S01]  /*5230*/  VIADD R35, R69, UR6 ;  /* 0x0000000645237c36 */ /* 0x000fe20008000000 */
[----:B------:R-:W-:Y:S01]  /*5240*/  IADD3 R66, P1, R4, R66, RZ ;  /* 0x0000004204427210 */ /* 0x000fe20007f3e0ff */
[----:B------:R-:W-:Y:S01]  /*5250*/  FFMA R219, R219, UR20, R64 ;  /* 0x00000014dbdb7c23 */ /* 0x000fe20008000040 */
[----:B------:R-:W-:Y:S01]  /*5260*/  LEA R48, P4, R68, UR10, 0x2 ;  /* 0x0000000a44307c11 */ /* 0x000fe2000f8810ff */
[----:B------:R-:W-:Y:S01]  /*5270*/  BSSY B1, `(.L_x_40) ;  /* 0x0000008000017945 */ /* 0x000fe20003800000 */
[----:B------:R-:W-:Y:S02]  /*5280*/  IADD3.X R67, R5, R3, R67, P1, !PT ;  /* 0x0000000305437210 */ /* 0x000fe40000ffe443 */
[----:B------:R0:W-:Y:S01]  /*5290*/  @P5 STG.E desc[UR18][R52.64], R219 ;  /* 0x000000db34005986 */ /* 0x0001e2000c101912 */
[----:B------:R-:W-:-:S02]  /*52a0*/  ISETP.GT.AND P1, PT, R0, 0x10, P0 ;  /* 0x000000100000780c */ /* 0x000fc40000724270 */
[----:B------:R-:W-:Y:S01]  /*52b0*/  LEA.HI.X R49, R68, UR11, R35, 0x2, P4 ;  /* 0x0000000b44317c11 */ /* 0x000fe2000a0f1423 */
[----:B------:R-:W-:-:S10]  /*52c0*/  IMAD.WIDE.U32 R66, R24, UR23, R66 ;  /* 0x0000001718427c25 */ /* 0x000fd4000f8e0042 */
[----:B0-----:R-:W-:Y:S05]  /*52d0*/  @!P1 BRA `(.L_x_41) ;  /* 0x0000000000049947 */ /* 0x001fea0003800000 */
[----:B------:R0:W5:Y:S02]  /*52e0*/  LDG.E.LTC128B R27, desc[UR18][R48.64+0x20] ;  /* 0x00002012301b7981 */ /* 0x000164000c1e1920 */
.L_x_41:
[----:B------:R-:W-:Y:S05]  /*52f0*/  BSYNC B1 ;  /* 0x0000000000017941 */ /* 0x000fea0003800000 */
.L_x_40:
[----:B-----5:R-:W-:Y:S01]  /*5300*/  FMUL R35, R27, UR21 ;  /* 0x000000151b237c20 */ /* 0x020fe20008400000 */
[----:B------:R-:W-:Y:S01]  /*5310*/  IMAD.WIDE.U32 R64, R36, 0x7, R56 ;  /* 0x0000000724407825 */ /* 0x000fe200078e0038 */
[----:B------:R-:W-:Y:S01]  /*5320*/  ISETP.GT.AND P5, PT, R0, 0x11, P0 ;  /* 0x000000110000780c */ /* 0x000fe200007a4270 */
[----:B------:R-:W-:Y:S01]  /*5330*/  BSSY B1, `(.L_x_42) ;  /* 0x000000a000017945 */ /* 0x000fe20003800000 */
[----:B------:R-:W-:Y:S01]  /*5340*/  LEA R56, P6, R66, UR10, 0x2 ;  /* 0x0000000a42387c11 */ /* 0x000fe2000f8c10ff */
[----:B------:R-:W-:Y:S02]  /*5350*/  VIADD R57, R67, UR6 ;  /* 0x0000000643397c36 */ /* 0x000fe40008000000 */
[----:B------:R-:W-:Y:S01]  /*5360*/  FFMA R67, R218, UR20, R35 ;  /* 0x00000014da437c23 */ /* 0x000fe20008000023 */
[----:B------:R-:W-:Y:S01]  /*5370*/  IADD3 R35, P4, R32, R64, RZ ;  /* 0x0000004020237210 */ /* 0x000fe20007f9e0ff */
[----:B------:R-:W-:Y:S01]  /*5380*/  IMAD.IADD R72, R226, 0x1, R65 ;  /* 0x00000001e2487824 */ /* 0x000fe200078e0241 */
[----:B------:R-:W-:-:S02]  /*5390*/  LEA.HI.X R57, R66, UR11, R57, 0x2, P6 ;  /* 0x0000000b42397c11 */ /* 0x000fc4000b0f1439 */
[----:B------:R4:W-:Y:S03]  /*53a0*/  @P1 STG.E desc[UR18][R46.64+0x20], R67 ;  /* 0x000020432e001986 */ /* 0x0009e6000c101912 */
[----:B------:R-:W-:Y:S06]  /*53b0*/  @!P5 BRA `(.L_x_43) ;  /* 0x000000000004d947 */ /* 0x000fec0003800000 */
[----:B------:R0:W5:Y:S02]  /*53c0*/  LDG.E.LTC128B R27, desc[UR18][R56.64+0x20] ;  /* 0x00002012381b7981 */ /* 0x000164000c1e1920 */
.L_x_43:
[----:B------:R-:W-:Y:S05]  /*53d0*/  BSYNC B1 ;  /* 0x0000000000017941 */ /* 0x000fea0003800000 */
.L_x_42:
[----:B-----5:R-:W-:Y:S01]  /*53e0*/  FMUL R66, R27, UR21 ;  /* 0x000000151b427c20 */ /* 0x020fe20008400000 */
[----:B------:R-:W-:Y:S01]  /*53f0*/  ISETP.GT.AND P1, PT, R0, 0x18, P2 ;  /* 0x000000180000780c */ /* 0x000fe20001724270 */
[----:B------:R-:W-:Y:S01]  /*5400*/  BSSY B1, `(.L_x_44) ;  /* 0x000000a000017945 */ /* 0x000fe20003800000 */
[----:B------:R-:W-:Y:S01]  /*5410*/  IADD3.X R68, R72, R31, RZ, P4, !PT ;  /* 0x0000001f48447210 */ /* 0x000fe200027fe4ff */
[----:B------:R-:W-:Y:S01]  /*5420*/  FFMA R217, R217, UR20, R66 ;  /* 0x00000014d9d97c23 */ /* 0x000fe20008000042 */
[----:B------:R-:W-:Y:S01]  /*5430*/  LEA R66, P4, R35, UR10, 0x2 ;  /* 0x0000000a23427c11 */ /* 0x000fe2000f8810ff */
[----:B------:R-:W-:-:S03]  /*5440*/  IMAD.WIDE.U32 R62, R36, 0x7, R62 ;  /* 0x00000007243e7825 */ /* 0x000fc600078e003e */
[----:B------:R0:W-:Y:S01]  /*5450*/  @P5 STG.E desc[UR18][R52.64+0x20], R217 ;  /* 0x000020d934005986 */ /* 0x0001e2000c101912 */
[----:B----4-:R-:W-:Y:S01]  /*5460*/  LEA.HI.X R67, R35, UR11, R68, 0x2, P4 ;  /* 0x0000000b23437c11 */ /* 0x010fe2000a0f1444 */
[----:B------:R-:W-:-:S03]  /*5470*/  IMAD.WIDE.U32 R68, R36, 0x7, R50 ;  /* 0x0000000724447825 */ /* 0x000fc600078e0032 */
[----:B------:R-:W-:Y:S05]  /*5480*/  @!P1 BRA `(.L_x_45) ;  /* 0x0000000000049947 */ /* 0x000fea0003800000 */
[----:B------:R4:W5:Y:S02]  /*5490*/  LDG.E.LTC128B R27, desc[UR18][R66.64] ;  /* 0x00000012421b7981 */ /* 0x000964000c1e1920 */
.L_x_45:
[----:B------:R-:W-:Y:S05]  /*54a0*/  BSYNC B1 ;  /* 0x0000000000017941 */ /* 0x000fea0003800000 */
.L_x_44:
[----:B------:R-:W-:Y:S01]  /*54b0*/  IADD3 R50, P4, R34, R46, RZ ;  /* 0x0000002e22327210 */ /* 0x000fe20007f9e0ff */
[----:B-----5:R-:W-:Y:S01]  /*54c0*/  FMUL R35, R27, UR21 ;  /* 0x000000151b237c20 */ /* 0x020fe20008400000 */
[-C--:B------:R-:W-:Y:S01]  /*54d0*/  IADD3 R68, P5, R68, R36.reuse, RZ ;  /* 0x0000002444447210 */ /* 0x080fe20007fbe0ff */
[----:B------:R-:W-:Y:S01]  /*54e0*/  BSSY B1, `(.L_x_46) ;  /* 0x0000014000017945 */ /* 0x000fe20003800000 */
[----:B------:R-:W-:Y:S01]  /*54f0*/  IADD3 R70, P6, R62, R36, RZ ;  /* 0x000000243e467210 */ /* 0x000fe20007fde0ff */
[----:B------:R-:W-:Y:S01]  /*5500*/  IMAD.X R51, R26, 0x1, R47, P4 ;  /* 0x000000011a337824 */ /* 0x000fe200020e062f */
[----:B------:R-:W-:Y:S01]  /*5510*/  IADD3.X R69, R37, R226, R69, P5, !PT ;  /* 0x000000e225457210 */ /* 0x000fe20002ffe445 */
[----:B------:R-:W-:Y:S01]  /*5520*/  FFMA R79, R216, UR20, R35 ;  /* 0x00000014d84f7c23 */ /* 0x000fe20008000023 */
[----:B------:R-:W-:Y:S02]  /*5530*/  ISETP.GT.AND P5, PT, R0, 0x19, P2 ;  /* 0x000000190000780c */ /* 0x000fe400017a4270 */
[-C--:B------:R-:W-:Y:S01]  /*5540*/  IADD3 R62, P4, R64, R36.reuse, RZ ;  /* 0x00000024403e7210 */ /* 0x080fe20007f9e0ff */
[----:B----4-:R-:W-:Y:S01]  /*5550*/  IMAD.WIDE.U32 R66, R25, R36, R68 ;  /* 0x0000002419427225 */ /* 0x010fe200078e0044 */
[----:B------:R-:W-:Y:S01]  /*5560*/  IADD3.X R71, R37, R226, R63, P6, !PT ;  /* 0x000000e225477210 */ /* 0x000fe200037fe43f */
[----:B------:R4:W-:Y:S01]  /*5570*/  @P1 STG.E desc[UR18][R50.64], R79 ;  /* 0x0000004f32001986 */ /* 0x0009e2000c101912 */
[----:B------:R-:W-:Y:S01]  /*5580*/  IADD3 R35, P6, R62, R32, RZ ;  /* 0x000000203e237210 */ /* 0x000fe20007fde0ff */
[----:B------:R-:W-:Y:S01]  /*5590*/  IMAD.X R63, R72, 0x1, R37, P4 ;  /* 0x00000001483f7824 */ /* 0x000fe200020e0625 */
[----:B------:R-:W-:Y:S01]  /*55a0*/  IADD3 R72, P1, R4, R66, RZ ;  /* 0x0000004204487210 */ /* 0x000fe20007f3e0ff */
[----:B------:R-:W-:-:S04]  /*55b0*/  IMAD.WIDE.U32 R74, R25, R36, R70 ;  /* 0x00000024194a7225 */ /* 0x000fc800078e0046 */
[----:B------:R-:W-:Y:S01]  /*55c0*/  IMAD.X R78, R63, 0x1, R31, P6 ;  /* 0x000000013f4e7824 */ /* 0x000fe200030e061f */
[C---:B------:R-:W-:Y:S02]  /*55d0*/  LEA R76, P6, R35.reuse, UR10, 0x2 ;  /* 0x0000000a234c7c11 */ /* 0x040fe4000f8c10ff */
[----:B------:R-:W-:Y:S02]  /*55e0*/  IADD3 R64, P4, R4, R74, RZ ;  /* 0x0000004a04407210 */ /* 0x000fe40007f9e0ff */
[----:B------:R-:W-:Y:S01]  /*55f0*/  LEA.HI.X R77, R35, UR11, R78, 0x2, P6 ;  /* 0x0000000b234d7c11 */ /* 0x000fe2000b0f144e */
[----:B----4-:R-:W-:Y:S10]  /*5600*/  @!P5 BRA `(.L_x_47) ;  /* 0x000000000004d947 */ /* 0x010ff40003800000 */
[----:B------:R4:W5:Y:S02]  /*5610*/  LDG.E.LTC128B R27, desc[UR18][R76.64] ;  /* 0x000000124c1b7981 */ /* 0x000964000c1e1920 */
.L_x_47:
[----:B------:R-:W-:Y:S05]  /*5620*/  BSYNC B1 ;  /* 0x0000000000017941 */ /* 0x000fea0003800000 */
.L_x_46:
[----:B-----5:R-:W-:Y:S01]  /*5630*/  FMUL R66, R27, UR21 ;  /* 0x000000151b427c20 */ /* 0x020fe20008400000 */
[CC--:B------:R-:W-:Y:S01]  /*5640*/  IADD3.X R65, R5.reuse, R3.reuse, R75, P4, !PT ;  /* 0x0000000305417210 */ /* 0x0c0fe200027fe44b */
[----:B----4-:R-:W-:Y:S01]  /*5650*/  IMAD.WIDE.U32 R76, R36, 0x7, R62 ;  /* 0x00000007244c7825 */ /* 0x010fe200078e003e */
[----:B------:R-:W-:-:S03]  /*5660*/  IADD3.X R73, R5, R3, R67, P1, !PT ;  /* 0x0000000305497210 */ /* 0x000fc60000ffe443 */
[----:B------:R-:W-:Y:S01]  /*5670*/  FFMA R215, R215, UR20, R66 ;  /* 0x00000014d7d77c23 */ /* 0x000fe20008000042 */
[----:B------:R-:W-:Y:S01]  /*5680*/  IADD3 R66, P4, R34, R52, RZ ;  /* 0x0000003422427210 */ /* 0x000fe20007f9e0ff */
[----:B------:R-:W-:Y:S01]  /*5690*/  BSSY B1, `(.L_x_48) ;  /* 0x000000e000017945 */ /* 0x000fe20003800000 */
[----:B------:R-:W-:Y:S01]  /*56a0*/  ISETP.GT.AND P1, PT, R0, 0x18, P0 ;  /* 0x000000180000780c */ /* 0x000fe20000724270 */
[----:B------:R-:W-:Y:S01]  /*56b0*/  IMAD.WIDE.U32 R74, R24, UR23, R72 ;  /* 0x00000017184a7c25 */ /* 0x000fe2000f8e0048 */
[----:B------:R-:W-:-:S03]  /*56c0*/  IADD3.X R67, R26, R53, RZ, P4, !PT ;  /* 0x000000351a437210 */ /* 0x000fc600027fe4ff */
[----:B------:R-:W-:Y:S01]  /*56d0*/  IMAD.WIDE.U32 R72, R24, UR23, R64 ;  /* 0x0000001718487c25 */ /* 0x000fe2000f8e0040 */
[----:B------:R-:W-:Y:S01]  /*56e0*/  LEA R64, P6, R74, UR10, 0x2 ;  /* 0x0000000a4a407c11 */ /* 0x000fe2000f8c10ff */
[----:B------:R4:W-:Y:S02]  /*56f0*/  @P5 STG.E desc[UR18][R66.64], R215 ;  /* 0x000000d742005986 */ /* 0x0009e4000c101912 */
[----:B------:R-:W-:Y:S01]  /*5700*/  VIADD R35, R75, UR6 ;  /* 0x000000064b237c36 */ /* 0x000fe20008000000 */
[----:B------:R-:W-:Y:S01]  /*5710*/  LEA R62, P4, R72, UR10, 0x2 ;  /* 0x0000000a483e7c11 */ /* 0x000fe2000f8810ff */
[----:B------:R-:W-:Y:S02]  /*5720*/  VIADD R75, R73, UR6 ;  /* 0x00000006494b7c36 */ /* 0x000fe40008000000 */
[----:B------:R-:W-:Y:S01]  /*5730*/  IMAD.IADD R78, R226, 0x1, R77 ;  /* 0x00000001e24e7824 */ /* 0x000fe200078e024d */
[----:B------:R-:W-:Y:S01]  /*5740*/  LEA.HI.X R65, R74, UR11, R35, 0x2, P6 ;  /* 0x0000000b4a417c11 */ /* 0x000fe2000b0f1423 */
[----:B------:R-:W-:Y:S08]  /*5750*/  @!P1 BRA `(.L_x_49) ;  /* 0x0000000000049947 */ /* 0x000ff00003800000 */
[----:B------:R0:W5:Y:S02]  /*5760*/  LDG.E.LTC128B R27, desc[UR18][R64.64+0x20] ;  /* 0x00002012401b7981 */ /* 0x000164000c1e1920 */
.L_x_49:
[----:B------:R-:W-:Y:S05]  /*5770*/  BSYNC B1 ;  /* 0x0000000000017941 */ /* 0x000fea0003800000 */
.L_x_48:
[----:B-----5:R-:W-:Y:S01]  /*5780*/  FMUL R35, R27, UR21 ;  /* 0x000000151b237c20 */ /* 0x020fe20008400000 */
[----:B------:R-:W-:Y:S01]  /*5790*/  LEA.HI.X R63, R72, UR11, R75, 0x2, P4 ;  /* 0x0000000b483f7c11 */ /* 0x000fe2000a0f144b */
[----:B------:R-:W-:Y:S01]  /*57a0*/  BSSY B1, `(.L_x_50) ;  /* 0x000000b000017945 */ /* 0x000fe20003800000 */
[----:B------:R-:W-:Y:S01]  /*57b0*/  ISETP.GT.AND P4, PT, R0, 0x19, P0 ;  /* 0x000000190000780c */ /* 0x000fe20000784270 */
[----:B------:R-:W-:Y:S01]  /*57c0*/  FFMA R35, R214, UR20, R35 ;  /* 0x00000014d6237c23 */ /* 0x000fe20008000023 */
[----:B------:R-:W-:Y:S02]  /*57d0*/  IADD3 R73, P6, R32, R76, RZ ;  /* 0x0000004c20497210 */ /* 0x000fe40007fde0ff */
[----:B------:R-:W-:Y:S02]  /*57e0*/  IADD3 R74, P5, R76, R36, RZ ;  /* 0x000000244c4a7210 */ /* 0x000fe40007fbe0ff */
[----:B------:R0:W-:Y:S01]  /*57f0*/  @P1 STG.E desc[UR18][R50.64+0x20], R35 ;  /* 0x0000202332001986 */ /* 0x0001e2000c101912 */
[----:B------:R-:W-:-:S02]  /*5800*/  IADD3.X R72, R78, R31, RZ, P6, !PT ;  /* 0x0000001f4e487210 */ /* 0x000fc400037fe4ff */
[----:B------:R-:W-:-:S04]  /*5810*/  LEA R76, P6, R73, UR10, 0x2 ;  /* 0x0000000a494c7c11 */ /* 0x000fc8000f8c10ff */
[----:B------:R-:W-:Y:S01]  /*5820*/  LEA.HI.X R77, R73, UR11, R72, 0x2, P6 ;  /* 0x0000000b494d7c11 */ /* 0x000fe2000b0f1448 */
[----:B------:R-:W-:Y:S08]  /*5830*/  @!P4 BRA `(.L_x_51) ;  /* 0x000000000004c947 */ /* 0x000ff00003800000 */
[----:B------:R0:W5:Y:S02]  /*5840*/  LDG.E.LTC128B R27, desc[UR18][R62.64+0x20] ;  /* 0x000020123e1b7981 */ /* 0x000164000c1e1920 */
.L_x_51:
[----:B------:R-:W-:Y:S05]  /*5850*/  BSYNC B1 ;  /* 0x0000000000017941 */ /* 0x000fea0003800000 */
.L_x_50:
[----:B-----5:R-:W-:Y:S01]  /*5860*/  FMUL R72, R27, UR21 ;  /* 0x000000151b487c20 */ /* 0x020fe20008400000 */
[----:B------:R-:W-:Y:S01]  /*5870*/  IMAD.X R75, R78, 0x1, R37, P5 ;  /* 0x000000014e4b7824 */ /* 0x000fe200028e0625 */
[----:B------:R-:W-:Y:S01]  /*5880*/  ISETP.GT.AND P5, PT, R0, 0x20, P2 ;  /* 0x000000200000780c */ /* 0x000fe200017a4270 */
[----:B------:R-:W-:-:S04]  /*5890*/  IMAD.WIDE.U32 R68, R36, 0x7, R68 ;  /* 0x0000000724447825 */ /* 0x000fc800078e0044 */
[----:B------:R-:W-:Y:S01]  /*58a0*/  FFMA R213, R213, UR20, R72 ;  /* 0x00000014d5d57c23 */ /* 0x000fe20008000048 */
[----:B0-----:R-:W-:Y:S01]  /*58b0*/  IADD3 R35, P6, R74, R32, RZ ;  /* 0x000000204a237210 */ /* 0x001fe20007fde0ff */
[----:B------:R-:W-:Y:S01]  /*58c0*/  BSSY B1, `(.L_x_52) ;  /* 0x0000009000017945 */ /* 0x000fe20003800000 */
[----:B------:R-:W-:Y:S02]  /*58d0*/  IADD3 R78, P1, R68, R36, RZ ;  /* 0x00000024444e7210 */ /* 0x000fe40007f3e0ff */
[----:B------:R0:W-:Y:S01]  /*58e0*/  @P4 STG.E desc[UR18][R66.64+0x20], R213 ;  /* 0x000020d542004986 */ /* 0x0001e2000c101912 */
[----:B------:R-:W-:Y:S01]  /*58f0*/  IMAD.X R68, R75, 0x1, R31, P6 ;  /* 0x000000014b447824 */ /* 0x000fe200030e061f */
[----:B------:R-:W-:Y:S02]  /*5900*/  LEA R72, P6, R35, UR10, 0x2 ;  /* 0x0000000a23487c11 */ /* 0x000fe4000f8c10ff */
[----:B------:R-:W-:Y:S02]  /*5910*/  IADD3.X R79, R37, R226, R69, P1, !PT ;  /* 0x000000e2254f7210 */ /* 0x000fe40000ffe445 */
[----:B------:R-:W-:Y:S01]  /*5920*/  LEA.HI.X R73, R35, UR11, R68, 0x2, P6 ;  /* 0x0000000b23497c11 */ /* 0x000fe2000b0f1444 */
[----:B------:R-:W-:Y:S08]  /*5930*/  @!P5 BRA `(.L_x_53) ;  /* 0x000000000004d947 */ /* 0x000ff00003800000 */
[----:B------:R0:W5:Y:S02]  /*5940*/  LDG.E.LTC128B R27, desc[UR18][R76.64] ;  /* 0x000000124c1b7981 */ /* 0x000164000c1e1920 */
.L_x_53:
[----:B------:R-:W-:Y:S05]  /*5950*/  BSYNC B1 ;  /* 0x0000000000017941 */ /* 0x000fea0003800000 */
.L_x_52:
[----:B------:R-:W-:Y:S01]  /*5960*/  IADD3 R68, P4, R34, R50, RZ ;  /* 0x0000003222447210 */ /* 0x000fe20007f9e0ff */
[----:B-----5:R-:W-:Y:S01]  /*5970*/  FMUL R35, R27, UR21 ;  /* 0x000000151b237c20 */ /* 0x020fe20008400000 */
[----:B------:R-:W-:Y:S01]  /*5980*/  ISETP.GT.AND P1, PT, R0, 0x21, P2 ;  /* 0x000000210000780c */ /* 0x000fe20001724270 */
[----:B------:R-:W-:Y:S01]  /*5990*/  IMAD.WIDE.U32 R80, R25, R36, R78 ;  /* 0x0000002419507225 */ /* 0x000fe200078e004e */
[----:B------:R-:W-:Y:S03]  /*59a0*/  BSSY B1, `(.L_x_54) ;  /* 0x000000a000017945 */ /* 0x000fe60003800000 */
[----:B------:R-:W-:Y:S01]  /*59b0*/  FFMA R35, R212, UR20, R35 ;  /* 0x00000014d4237c23 */ /* 0x000fe20008000023 */
[----:B------:R-:W-:Y:S01]  /*59c0*/  IMAD.X R69, R26, 0x1, R51, P4 ;  /* 0x000000011a457824 */ /* 0x000fe200020e0633 */
[----:B------:R-:W-:Y:S01]  /*59d0*/  IADD3 R80, P4, R4, R80, RZ ;  /* 0x0000005004507210 */ /* 0x000fe20007f9e0ff */
[----:B------:R-:W-:-:S03]  /*59e0*/  IMAD.WIDE.U32 R70, R36, 0x7, R70 ;  /* 0x0000000724467825 */ /* 0x000fc600078e0046 */
[----:B------:R1:W-:Y:S01]  /*59f0*/  @P5 STG.E desc[UR18][R68.64], R35 ;  /* 0x0000002344005986 */ /* 0x0003e2000c101912 */
[----:B------:R-:W-:Y:S02]  /*5a00*/  IADD3.X R81, R5, R3, R81, P4, !PT ;  /* 0x0000000305517210 */ /* 0x000fe400027fe451 */
[----:B0-----:R-:W-:Y:S01]  /*5a10*/  IADD3 R76, P6, R70, R36, RZ ;  /* 0x00000024464c7210 */ /* 0x001fe20007fde0ff */
[----:B------:R-:W-:-:S12]  /*5a20*/  @!P1 BRA `(.L_x_55) ;  /* 0x0000000000049947 */ /* 0x000fd80003800000 */
[----:B------:R0:W5:Y:S02]  /*5a30*/  LDG.E.LTC128B R27, desc[UR18][R72.64] ;  /* 0x00000012481b7981 */ /* 0x000164000c1e1920 */
.L_x_55:
[----:B------:R-:W-:Y:S05]  /*5a40*/  BSYNC B1 ;  /* 0x0000000000017941 */ /* 0x000fea0003800000 */
.L_x_54:
[----:B------:R-:W-:Y:S01]  /*5a50*/  IADD3.X R77, R37, R226, R71, P6, !PT ;  /* 0x000000e2254d7210 */ /* 0x000fe200037fe447 */
[----:B-----5:R-:W-:Y:S01]  /*5a60*/  FMUL R70, R27, UR21 ;  /* 0x000000151b467c20 */ /* 0x020fe20008400000 */
[----:B0-----:R-:W-:Y:S01]  /*5a70*/  IADD3 R72, P6, R34, R66, RZ ;  /* 0x0000004222487210 */ /* 0x001fe20007fde0ff */
[----:B------:R-:W-:Y:S01]  /*5a80*/  IMAD.WIDE.U32 R80, R24, UR23, R80 ;  /* 0x0000001718507c25 */ /* 0x000fe2000f8e0050 */
[----:B------:R-:W-:-:S03]  /*5a90*/  ISETP.GT.AND P4, PT, R0, 0x20, P0 ;  /* 0x000000200000780c */ /* 0x000fc60000784270 */
[----:B------:R-:W-:Y:S01]  /*5aa0*/  FFMA R211, R211, UR20, R70 ;  /* 0x00000014d3d37c23 */ /* 0x000fe20008000046 */
[----:B------:R-:W-:Y:S01]  /*5ab0*/  BSSY B1, `(.L_x_56) ;  /* 0x000000a000017945 */ /* 0x000fe20003800000 */
[----:B------:R-:W-:Y:S01]  /*5ac0*/  IMAD.X R73, R26, 0x1, R67, P6 ;  /* 0x000000011a497824 */ /* 0x000fe200030e0643 */
[----:B-1----:R-:W-:Y:S01]  /*5ad0*/  IADD3 R35, R81, UR6, RZ ;  /* 0x0000000651237c10 */ /* 0x002fe2000fffe0ff */
[----:B------:R-:W-:Y:S01]  /*5ae0*/  IMAD.WIDE.U32 R82, R25, R36, R76 ;  /* 0x0000002419527225 */ /* 0x000fe200078e004c */
[----:B------:R-:W-:Y:S02]  /*5af0*/  LEA R70, P5, R80, UR10, 0x2 ;  /* 0x0000000a50467c11 */ /* 0x000fe4000f8a10ff */
[----:B------:R0:W-:Y:S01]  /*5b00*/  @P1 STG.E desc[UR18][R72.64], R211 ;  /* 0x000000d348001986 */ /* 0x0001e2000c101912 */
[----:B------:R-:W-:Y:S02]  /*5b10*/  IADD3 R84, P6, R4, R82, RZ ;  /* 0x0000005204547210 */ /* 0x000fe40007fde0ff */
[----:B------:R-:W-:Y:S01]  /*5b20*/  LEA.HI.X R71, R80, UR11, R35, 0x2, P5 ;  /* 0x0000000b50477c11 */ /* 0x000fe2000a8f1423 */
[----:B------:R-:W-:Y:S10]  /*5b30*/  @!P4 BRA `(.L_x_57) ;  /* 0x000000000004c947 */ /* 0x000ff40003800000 */
[----:B------:R1:W5:Y:S02]  /*5b40*/  LDG.E.LTC128B R27, desc[UR18][R70.64+0x20] ;  /* 0x00002012461b7981 */ /* 0x000364000c1e1920 */
.L_x_57:
[----:B------:R-:W-:Y:S05]  /*5b50*/  BSYNC B1 ;  /* 0x0000000000017941 */ /* 0x000fea0003800000 */
.L_x_56:
[----:B------:R-:W-:Y:S01]  /*5b60*/  ISETP.GT.AND P1, PT, R0, 0x21, P0 ;  /* 0x000000210000780c */ /* 0x000fe20000724270 */
[----:B-----5:R-:W-:Y:S01]  /*5b70*/  FMUL R35, R27, UR21 ;  /* 0x000000151b237c20 */ /* 0x020fe20008400000 */
[----:B------:R-:W-:Y:S01]  /*5b80*/  IADD3.X R85, R5, R3, R83, P6, !PT ;  /* 0x0000000305557210 */ /* 0x000fe200037fe453 */
[----:B------:R-:W-:Y:S01]  /*5b90*/  IMAD.WIDE.U32 R82, R36, 0x7, R74 ;  /* 0x0000000724527825 */ /* 0x000fe200078e004a */
[----:B------:R-:W-:Y:S03]  /*5ba0*/  BSSY B1, `(.L_x_58) ;  /* 0x000000d000017945 */ /* 0x000fe60003800000 */
[----:B------:R-:W-:Y:S01]  /*5bb0*/  FFMA R87, R210, UR20, R35 ;  /* 0x00000014d2577c23 */ /* 0x000fe20008000023 */
[----:B------:R-:W-:Y:S01]  /*5bc0*/  IMAD.WIDE.U32 R80, R24, UR23, R84 ;  /* 0x0000001718507c25 */ /* 0x000fe2000f8e0054 */
[----:B------:R-:W-:-:S03]  /*5bd0*/  IADD3 R35, P5, R32, R82, RZ ;  /* 0x0000005220237210 */ /* 0x000fc60007fbe0ff */
[----:B------:R0:W-:Y:S01]  /*5be0*/  @P4 STG.E desc[UR18][R68.64+0x20], R87 ;  /* 0x0000205744004986 */ /* 0x0001e2000c101912 */
[----:B------:R-:W-:Y:S01]  /*5bf0*/  IMAD.WIDE.U32 R78, R36, 0x7, R78 ;  /* 0x00000007244e7825 */ /* 0x000fe200078e004e */
[----:B------:R-:W-:-:S03]  /*5c00*/  LEA R74, P4, R80, UR10, 0x2 ;  /* 0x0000000a504a7c11 */ /* 0x000fc6000f8810ff */
[----:B------:R-:W-:Y:S01]  /*5c10*/  VIADD R75, R81, UR6 ;  /* 0x00000006514b7c36 */ /* 0x000fe20008000000 */
[----:B------:R-:W-:Y:S01]  /*5c20*/  IADD3 R84, P6, R78, R36, RZ ;  /* 0x000000244e547210 */ /* 0x000fe20007fde0ff */
[----:B------:R-:W-:-:S03]  /*5c30*/  IMAD.IADD R88, R226, 0x1, R83 ;  /* 0x00000001e2587824 */ /* 0x000fc600078e0253 */
[----:B------:R-:W-:Y:S01]  /*5c40*/  LEA.HI.X R75, R80, UR11, R75, 0x2, P4 ;  /* 0x0000000b504b7c11 */ /* 0x000fe2000a0f144b */
[----:B------:R-:W-:Y:S08]  /*5c50*/  @!P1 BRA `(.L_x_59) ;  /* 0x0000000000049947 */ /* 0x000ff00003800000 */
[----:B------:R0:W5:Y:S02]  /*5c60*/  LDG.E.LTC128B R27, desc[UR18][R74.64+0x20] ;  /* 0x000020124a1b7981 */ /* 0x000164000c1e1920 */
.L_x_59:
[----:B------:R-:W-:Y:S05]  /*5c70*/  BSYNC B1 ;  /* 0x0000000000017941 */ /* 0x000fea0003800000 */
.L_x_58:
[----:B-----5:R-:W-:Y:S01]  /*5c80*/  FMUL R78, R27, UR21 ;  /* 0x000000151b4e7c20 */ /* 0x020fe20008400000 */
[----:B------:R-:W-:Y:S01]  /*5c90*/  IADD3.X R85, R37, R226, R79, P6, !PT ;  /* 0x000000e225557210 */ /* 0x000fe200037fe44f */
[----:B------:R-:W-:Y:S01]  /*5ca0*/  BSSY B1, `(.L_x_60) ;  /* 0x0000010000017945 */ /* 0x000fe20003800000 */
[----:B------:R-:W-:Y:S01]  /*5cb0*/  IADD3.X R86, R88, R31, RZ, P5, !PT ;  /* 0x0000001f58567210 */ /* 0x000fe20002ffe4ff */
[----:B------:R-:W-:Y:S01]  /*5cc0*/  FFMA R209, R209, UR20, R78 ;  /* 0x00000014d1d17c23 */ /* 0x000fe2000800004e */
[----:B------:R-:W-:Y:S01]  /*5cd0*/  LEA R80, P5, R35, UR10, 0x2 ;  /* 0x0000000a23507c11 */ /* 0x000fe2000f8a10ff */
[-C--:B------:R-:W-:Y:S01]  /*5ce0*/  IMAD.WIDE.U32 R78, R25, R36.reuse, R84 ;  /* 0x00000024194e7225 */ /* 0x080fe200078e0054 */
[----:B------:R-:W-:Y:S02]  /*5cf0*/  IADD3 R82, P4, R82, R36, RZ ;  /* 0x0000002452527210 */ /* 0x000fe40007f9e0ff */
[----:B------:R0:W-:Y:S01]  /*5d00*/  @P1 STG.E desc[UR18][R72.64+0x20], R209 ;  /* 0x000020d148001986 */ /* 0x0001e2000c101912 */
[----:B------:R-:W-:Y:S01]  /*5d10*/  ISETP.GT.AND P1, PT, R0, 0x28, P2 ;  /* 0x000000280000780c */ /* 0x000fe20001724270 */
[----:B------:R-:W-:Y:S01]  /*5d20*/  IMAD.WIDE.U32 R76, R36, 0x7, R76 ;  /* 0x00000007244c7825 */ /* 0x000fe200078e004c */
[----:B------:R-:W-:-:S02]  /*5d30*/  IADD3 R78, P6, R4, R78, RZ ;  /* 0x0000004e044e7210 */ /* 0x000fc40007fde0ff */
[----:B------:R-:W-:Y:S01]  /*5d40*/  LEA.HI.X R81, R35, UR11, R86, 0x2, P5 ;  /* 0x0000000b23517c11 */ /* 0x000fe2000a8f1456 */
[----:B------:R-:W-:Y:S01]  /*5d50*/  IMAD.X R83, R88, 0x1, R37, P4 ;  /* 0x0000000158537824 */ /* 0x000fe200020e0625 */
[----:B------:R-:W-:Y:S02]  /*5d60*/  IADD3 R89, P5, R82, R32, RZ ;  /* 0x0000002052597210 */ /* 0x000fe40007fbe0ff */
[----:B------:R-:W-:-:S05]  /*5d70*/  IADD3.X R79, R5, R3, R79, P6, !PT ;  /* 0x00000003054f7210 */ /* 0x000fca00037fe44f */
[----:B0-----:R-:W-:Y:S06]  /*5d80*/  @!P1 BRA `(.L_x_61) ;  /* 0x0000000000049947 */ /* 0x001fec0003800000 */
[----:B------:R0:W5:Y:S02]  /*5d90*/  LDG.E.LTC128B R27, desc[UR18][R80.64] ;  /* 0x00000012501b7981 */ /* 0x000164000c1e1920 */
.L_x_61:
[----:B------:R-:W-:Y:S05]  /*5da0*/  BSYNC B1 ;  /* 0x0000000000017941 */ /* 0x000fea0003800000 */
.L_x_60:
[----:B------:R-:W-:Y:S01]  /*5db0*/  IADD3 R86, P4, R76, R36, RZ ;  /* 0x000000244c567210 */ /* 0x000fe20007f9e0ff */
[----:B0-----:R-:W-:Y:S01]  /*5dc0*/  IMAD.X R80, R83, 0x1, R31, P5 ;  /* 0x0000000153507824 */ /* 0x001fe200028e061f */
[----:B------:R-:W-:Y:S01]  /*5dd0*/  IADD3 R76, P5, R34, R68, RZ ;  /* 0x00000044224c7210 */ /* 0x000fe20007fbe0ff */
[----:B-----5:R-:W-:Y:S01]  /*5de0*/  FMUL R35, R27, UR21 ;  /* 0x000000151b237c20 */ /* 0x020fe20008400000 */
[----:B------:R-:W-:Y:S01]  /*5df0*/  IADD3.X R87, R37, R226, R77, P4, !PT ;  /* 0x000000e225577210 */ /* 0x000fe200027fe44d */
[----:B------:R-:W-:Y:S01]  /*5e00*/  BSSY B1, `(.L_x_62) ;  /* 0x000000c000017945 */ /* 0x000fe20003800000 */
[----:B------:R-:W-:Y:S01]  /*5e10*/  ISETP.GT.AND P4, PT, R0, 0x29, P2 ;  /* 0x000000290000780c */ /* 0x000fe20001784270 */
[----:B------:R-:W-:Y:S02]  /*5e20*/  IMAD.X R77, R26, 0x1, R69, P5 ;  /* 0x000000011a4d7824 */ /* 0x000fe400028e0645 */
[----:B------:R-:W-:Y:S01]  /*5e30*/  FFMA R35, R208, UR20, R35 ;  /* 0x00000014d0237c23 */ /* 0x000fe20008000023 */
[----:B------:R-:W-:Y:S01]  /*5e40*/  LEA R88, P6, R89, UR10, 0x2 ;  /* 0x0000000a59587c11 */ /* 0x000fe2000f8c10ff */
[----:B------:R-:W-:-:S03]  /*5e50*/  IMAD.WIDE.U32 R90, R25, R36, R86 ;  /* 0x00000024195a7225 */ /* 0x000fc600078e0056 */
[----:B------:R0:W-:Y:S01]  /*5e60*/  @P1 STG.E desc[UR18][R76.64], R35 ;  /* 0x000000234c001986 */ /* 0x0001e2000c101912 */
[----:B------:R-:W-:Y:S01]  /*5e70*/  LEA.HI.X R89, R89, UR11, R80, 0x2, P6 ;  /* 0x0000000b59597c11 */ /* 0x000fe2000b0f1450 */
[----:B------:R-:W-:Y:S01]  /*5e80*/  IMAD.WIDE.U32 R92, R24, UR23, R78 ;  /* 0x00000017185c7c25 */ /* 0x000fe2000f8e004e */
[----:B------:R-:W-:Y:S02]  /*5e90*/  IADD3 R80, P5, R34, R72, RZ ;  /* 0x0000004822507210 */ /* 0x000fe40007fbe0ff */
[----:B------:R-:W-:Y:S11]  /*5ea0*/  @!P4 BRA `(.L_x_63) ;  /* 0x000000000004c947 */ /* 0x000ff60003800000 */
[----:B------:R0:W5:Y:S02]  /*5eb0*/  LDG.E.LTC128B R27, desc[UR18][R88.64] ;  /* 0x00000012581b7981 */ /* 0x000164000c1e1920 */
.L_x_63:
[----:B------:R-:W-:Y:S05]  /*5ec0*/  BSYNC B1 ;  /* 0x0000000000017941 */ /* 0x000fea0003800000 */
.L_x_62:
        /* <DEDUP_REMOVED lines=14> */
.L_x_65:
[----:B------:R-:W-:Y:S05]  /*5fb0*/  BSYNC B1 ;  /* 0x0000000000017941 */ /* 0x000fea0003800000 */
.L_x_64:
        /* <DEDUP_REMOVED lines=13> */
.L_x_67:
[----:B------:R-:W-:Y:S05]  /*6090*/  BSYNC B1 ;  /* 0x0000000000017941 */ /* 0x000fea0003800000 */
.L_x_66:
        /* <DEDUP_REMOVED lines=8> */
[----:B0-----:R-:W-:Y:S01]  /*6120*/  LEA.HI.X R91, R35, UR11, R92, 0x2, P4 ;  /* 0x0000000b235b7c11 */ /* 0x001fe2000a0f145c */
[----:B------:R-:W-:-:S03]  /*6130*/  IMAD.WIDE.U32 R92, R36, 0x7, R84 ;  /* 0x00000007245c7825 */ /* 0x000fc600078e0054 */
[----:B------:R-:W-:Y:S05]  /*6140*/  @!P1 BRA `(.L_x_69) ;  /* 0x0000000000049947 */ /* 0x000fea0003800000 */
[----:B------:R0:W5:Y:S02]  /*6150*/  LDG.E.LTC128B R27, desc[UR18][R90.64] ;  /* 0x000000125a1b7981 */ /* 0x000164000c1e1920 */
.L_x_69:
[----:B------:R-:W-:Y:S05]  /*6160*/  BSYNC B1 ;  /* 0x0000000000017941 */ /* 0x000fea0003800000 */
.L_x_68:
        /* <DEDUP_REMOVED lines=10> */
[----:B0-----:R-:W-:Y:S01]  /*6210*/  IMAD.WIDE.U32 R90, R25, R36, R92 ;  /* 0x00000024195a7225 */ /* 0x001fe200078e005c */
        /* <DEDUP_REMOVED lines=10> */
[----:B0-----:R-:W-:Y:S10]  /*62c0*/  @!P5 BRA `(.L_x_71) ;  /* 0x000000000004d947 */ /* 0x001ff40003800000 */
[----:B------:R0:W5:Y:S02]  /*62d0*/  LDG.E.LTC128B R27, desc[UR18][R100.64] ;  /* 0x00000012641b7981 */ /* 0x000164000c1e1920 */
.L_x_71:
[----:B------:R-:W-:Y:S05]  /*62e0*/  BSYNC B1 ;  /* 0x0000000000017941 */ /* 0x000fea0003800000 */
.L_x_70:
[----:B-----5:R-:W-:Y:S01]  /*62f0*/  FMUL R90, R27, UR21 ;  /* 0x000000151b5a7c20 */ /* 0x020fe20008400000 */
[CC--:B------:R-:W-:Y:S01]  /*6300*/  IADD3.X R89, R5.reuse, R3.reuse, R99, P4, !PT ;  /* 0x0000000305597210 */ /* 0x0c0fe200027fe463 */
[----:B0-----:R-:W-:Y:S01]  /*6310*/  IMAD.WIDE.U32 R100, R36, 0x7, R86 ;  /* 0x0000000724647825 */ /* 0x001fe200078e0056 */
        /* <DEDUP_REMOVED lines=17> */
.L_x_73:
[----:B------:R-:W-:Y:S05]  /*6430*/  BSYNC B1 ;  /* 0x0000000000017941 */ /* 0x000fea0003800000 */
.L_x_72:
        /* <DEDUP_REMOVED lines=13> */
.L_x_75:
[----:B------:R-:W-:Y:S05]  /*6510*/  BSYNC B1 ;  /* 0x0000000000017941 */ /* 0x000fea0003800000 */
.L_x_74:
        /* <DEDUP_REMOVED lines=15> */
.L_x_77:
[----:B------:R-:W-:Y:S05]  /*6610*/  BSYNC B1 ;  /* 0x0000000000017941 */ /* 0x000fea0003800000 */
.L_x_76:
        /* <DEDUP_REMOVED lines=14> */
.L_x_79:
[----:B------:R-:W-:Y:S05]  /*6700*/  BSYNC B1 ;  /* 0x0000000000017941 */ /* 0x000fea0003800000 */
.L_x_78:
        /* <DEDUP_REMOVED lines=16> */
.L_x_81:
[----:B------:R-:W-:Y:S05]  /*6810*/  BSYNC B1 ;  /* 0x0000000000017941 */ /* 0x000fea0003800000 */
.L_x_80:
        /* <DEDUP_REMOVED lines=17> */
.L_x_83:
[----:B------:R-:W-:Y:S05]  /*6930*/  BSYNC B1 ;  /* 0x0000000000017941 */ /* 0x000fea0003800000 */
.L_x_82:
        /* <DEDUP_REMOVED lines=18> */
.L_x_85:
[----:B------:R-:W-:Y:S05]  /*6a60*/  BSYNC B1 ;  /* 0x0000000000017941 */ /* 0x000fea0003800000 */
.L_x_84:
        /* <DEDUP_REMOVED lines=17> */
.L_x_87:
[----:B------:R-:W-:Y:S05]  /*6b80*/  BSYNC B1 ;  /* 0x0000000000017941 */ /* 0x000fea0003800000 */
.L_x_86:
[----:B-----5:R-:W-:Y:S01]  /*6b90*/  FMUL R118, R27, UR21 ;  /* 0x000000151b767c20 */ /* 0x020fe20008400000 */
[----:B------:R-:W-:Y:S01]  /*6ba0*/  IADD3.X R105, R26, R97, RZ, P5, !PT ;  /* 0x000000611a697210 */ /* 0x000fe20002ffe4ff */
[----:B0-----:R-:W-:Y:S01]  /*6bb0*/  VIADD R35, R117, UR6 ;  /* 0x0000000675237c36 */ /* 0x001fe20008000000 */
        /* <DEDUP_REMOVED lines=11> */
.L_x_89:
[----:B------:R-:W-:Y:S05]  /*6c70*/  BSYNC B1 ;  /* 0x0000000000017941 */ /* 0x000fea0003800000 */
.L_x_88:
[----:B------:R-:W-:Y:S01]  /*6c80*/  IMAD.WIDE.U32 R116, R36, 0x7, R106 ;  /* 0x0000000724747825 */ /* 0x000fe200078e006a */
[----:B------:R-:W-:-:S03]  /*6c90*/  LEA R106, P4, R112, UR10, 0x2 ;  /* 0x0000000a706a7c11 */ /* 0x000fc6000f8810ff */
[----:B-----5:R-:W-:Y:S01]  /*6ca0*/  FMUL R35, R27, UR21 ;  /* 0x000000151b237c20 */ /* 0x020fe20008400000 */
[----:B------:R-:W-:Y:S01]  /*6cb0*/  BSSY B1, `(.L_x_90) ;  /* 0x0000010000017945 */ /* 0x000fe20003800000 */
[----:B------:R-:W-:Y:S02]  /*6cc0*/  VIADD R107, R113, UR6 ;  /* 0x00000006716b7c36 */ /* 0x000fe40008000000 */
[----:B------:R-:W-:-:S04]  /*6cd0*/  IMAD.WIDE.U32 R108, R36, 0x7, R108 ;  /* 0x00000007246c7825 */ /* 0x000fc800078e006c */
[----:B------:R-:W-:Y:S01]  /*6ce0*/  FFMA R113, R194, UR20, R35 ;  /* 0x00000014c2717c23 */ /* 0x000fe20008000023 */
[----:B------:R-:W-:Y:S02]  /*6cf0*/  IADD3 R35, P5, R32, R116, RZ ;  /* 0x0000007420237210 */ /* 0x000fe40007fbe0ff */
[----:B------:R-:W-:Y:S01]  /*6d00*/  LEA.HI.X R107, R112, UR11, R107, 0x2, P4 ;  /* 0x0000000b706b7c11 */ /* 0x000fe2000a0f146b */
[----:B------:R-:W-:Y:S01]  /*6d10*/  IMAD.IADD R119, R226, 0x1, R117 ;  /* 0x00000001e2777824 */ /* 0x000fe200078e0275 */
[----:B------:R-:W-:Y:S01]  /*6d20*/  ISETP.GT.AND P4, PT, R0, 0x41, P0 ;  /* 0x000000410000780c */ /* 0x000fe20000784270 */
[----:B------:R0:W-:Y:S01]  /*6d30*/  @P1 STG.E desc[UR18][R100.64+0x20], R113 ;  /* 0x0000207164001986 */ /* 0x0001e2000c101912 */
[----:B------:R-:W-:Y:S01]  /*6d40*/  IADD3 R114, P6, R108, R36, RZ ;  /* 0x000000246c727210 */ /* 0x000fe20007fde0ff */
[----:B------:R-:W-:Y:S01]  /*6d50*/  IMAD.WIDE.U32 R110, R36, 0x7, R110 ;  /* 0x00000007246e7825 */ /* 0x000fe200078e006e */
[----:B------:R-:W-:Y:S02]  /*6d60*/  LEA R108, P1, R35, UR10, 0x2 ;  /* 0x0000000a236c7c11 */ /* 0x000fe4000f8210ff */
[----:B------:R-:W-:-:S02]  /*6d70*/  IADD3.X R115, R37, R226, R109, P6, !PT ;  /* 0x000000e225737210 */ /* 0x000fc400037fe46d */
[----:B------:R-:W-:-:S05]  /*6d80*/  IADD3.X R118, R119, R31, RZ, P5, !PT ;  /* 0x0000001f77767210 */ /* 0x000fca0002ffe4ff */
[----:B0-----:R-:W-:Y:S05]  /*6d90*/  @!P4 BRA `(.L_x_91) ;  /* 0x000000000004c947 */ /* 0x001fea0003800000 */
[----:B------:R0:W5:Y:S02]  /*6da0*/  LDG.E.LTC128B R27, desc[UR18][R106.64+0x20] ;  /* 0x000020126a1b7981 */ /* 0x000164000c1e1920 */
.L_x_91:
[----:B------:R-:W-:Y:S05]  /*6db0*/  BSYNC B1 ;  /* 0x0000000000017941 */ /* 0x000fea0003800000 */
.L_x_90:
[----:B-----5:R-:W-:Y:S01]  /*6dc0*/  FMUL R112, R27, UR21 ;  /* 0x000000151b707c20 */ /* 0x020fe20008400000 */
[----:B------:R-:W-:Y:S01]  /*6dd0*/  LEA.HI.X R109, R35, UR11, R118, 0x2, P1 ;  /* 0x0000000b236d7c11 */ /* 0x000fe200088f1476 */
[----:B------:R-:W-:Y:S01]  /*6de0*/  BSSY B1, `(.L_x_92) ;  /* 0x0000009000017945 */ /* 0x000fe20003800000 */
[----:B------:R-:W-:Y:S01]  /*6df0*/  ISETP.GT.AND P1, PT, R0, 0x48, P2 ;  /* 0x000000480000780c */ /* 0x000fe20001724270 */
[----:B------:R-:W-:Y:S01]  /*6e00*/  FFMA R193, R193, UR20, R112 ;  /* 0x00000014c1c17c23 */ /* 0x000fe20008000070 */
[-C--:B------:R-:W-:Y:S02]  /*6e10*/  IADD3 R120, P6, R110, R36.reuse, RZ ;  /* 0x000000246e787210 */ /* 0x080fe40007fde0ff */
[----:B------:R-:W-:Y:S02]  /*6e20*/  IADD3 R116, P5, R116, R36, RZ ;  /* 0x0000002474747210 */ /* 0x000fe40007fbe0ff */
[----:B------:R0:W-:Y:S01]  /*6e30*/  @P4 STG.E desc[UR18][R104.64+0x20], R193 ;  /* 0x000020c168004986 */ /* 0x0001e2000c101912 */
[----:B------:R-:W-:-:S06]  /*6e40*/  IADD3.X R121, R37, R226, R111, P6, !PT ;  /* 0x000000e225797210 */ /* 0x000fcc00037fe46f */
[----:B------:R-:W-:Y:S05]  /*6e50*/  @!P1 BRA `(.L_x_93) ;  /* 0x0000000000049947 */ /* 0x000fea0003800000 */
[----:B------:R0:W5:Y:S02]  /*6e60*/  LDG.E.LTC128B R27, desc[UR18][R108.64] ;  /* 0x000000126c1b7981 */ /* 0x000164000c1e1920 */
.L_x_93:
[----:B------:R-:W-:Y:S05]  /*6e70*/  BSYNC B1 ;  /* 0x0000000000017941 */ /* 0x000fea0003800000 */
.L_x_92:
[----:B------:R-:W-:Y:S01]  /*6e80*/  IMAD.WIDE.U32 R110, R25, R36, R114 ;  /* 0x00000024196e7225 */ /* 0x000fe200078e0072 */
[----:B0-----:R-:W-:-:S03]  /*6e90*/  IADD3 R109, P6, R116, R32, RZ ;  /* 0x00000020746d7210 */ /* 0x001fc60007fde0ff */
[----:B-----5:R-:W-:Y:S01]  /*6ea0*/  FMUL R35, R27, UR21 ;  /* 0x000000151b237c20 */ /* 0x020fe20008400000 */
[----:B------:R-:W-:Y:S01]  /*6eb0*/  IADD3 R108, P4, R34, R100, RZ ;  /* 0x00000064226c7210 */ /* 0x000fe20007f9e0ff */
[----:B------:R-:W-:Y:S01]  /*6ec0*/  IMAD.X R117, R119, 0x1, R37, P5 ;  /* 0x0000000177757824 */ /* 0x000fe200028e0625 */
[----:B------:R-:W-:Y:S01]  /*6ed0*/  IADD3 R122, P5, R4, R110, RZ ;  /* 0x0000006e047a7210 */ /* 0x000fe20007fbe0ff */
[----:B------:R-:W-:Y:S01]  /*6ee0*/  FFMA R35, R192, UR20, R35 ;  /* 0x00000014c0237c23 */ /* 0x000fe20008000023 */
[----:B------:R-:W-:Y:S01]  /*6ef0*/  IMAD.WIDE.U32 R112, R25, R36, R120 ;  /* 0x0000002419707225 */ /* 0x000fe200078e0078 */
[----:B------:R-:W-:Y:S01]  /*6f00*/  BSSY B1, `(.L_x_94) ;  /* 0x000000e000017945 */ /* 0x000fe20003800000 */
[----:B------:R-:W-:Y:S02]  /*6f10*/  IADD3.X R123, R5, R3, R111, P5, !PT ;  /* 0x00000003057b7210 */ /* 0x000fe40002ffe46f */
[----:B------:R-:W-:Y:S01]  /*6f20*/  IMAD.X R118, R117, 0x1, R31, P6 ;  /* 0x0000000175767824 */ /* 0x000fe200030e061f */
[----:B------:R-:W-:Y:S01]  /*6f30*/  LEA R110, P6, R109, UR10, 0x2 ;  /* 0x0000000a6d6e7c11 */ /* 0x000fe2000f8c10ff */
[----:B------:R-:W-:-:S03]  /*6f40*/  IMAD.WIDE.U32 R122, R24, UR23, R122 ;  /* 0x00000017187a7c25 */ /* 0x000fc6000f8e007a */
[----:B------:R-:W-:Y:S01]  /*6f50*/  LEA.HI.X R111, R109, UR11, R118, 0x2, P6 ;  /* 0x0000000b6d6f7c11 */ /* 0x000fe2000b0f1476 */
[----:B------:R-:W-:Y:S01]  /*6f60*/  IMAD.X R109, R26, 0x1, R101, P4 ;  /* 0x000000011a6d7824 */ /* 0x000fe200020e0665 */
[----:B------:R-:W-:Y:S02]  /*6f70*/  ISETP.GT.AND P4, PT, R0, 0x49, P2 ;  /* 0x000000490000780c */ /* 0x000fe40001784270 */
[----:B------:R-:W-:Y:S02]  /*6f80*/  IADD3 R118, P6, R4, R112, RZ ;  /* 0x0000007004767210 */ /* 0x000fe40007fde0ff */
[----:B------:R0:W-:Y:S01]  /*6f90*/  @P1 STG.E desc[UR18][R108.64], R35 ;  /* 0x000000236c001986 */ /* 0x0001e2000c101912 */
[----:B------:R-:W-:Y:S02]  /*6fa0*/  IADD3 R112, P5, R34, R104, RZ ;  /* 0x0000006822707210 */ /* 0x000fe40007fbe0ff */
[----:B------:R-:W-:-:S06]  /*6fb0*/  IADD3.X R119, R5, R3, R113, P6, !PT ;  /* 0x0000000305777210 */ /* 0x000fcc00037fe471 */
[----:B------:R-:W-:Y:S05]  /*6fc0*/  @!P4 BRA `(.L_x_95) ;  /* 0x000000000004c947 */ /* 0x000fea0003800000 */
[----:B------:R0:W5:Y:S02]  /*6fd0*/  LDG.E.LTC128B R27, desc[UR18][R110.64] ;  /* 0x000000126e1b7981 */ /* 0x000164000c1e1920 */
.L_x_95:
[----:B------:R-:W-:Y:S05]  /*6fe0*/  BSYNC B1 ;  /* 0x0000000000017941 */ /* 0x000fea0003800000 */
.L_x_94:
[----:B-----5:R-:W-:Y:S01]  /*6ff0*/  FMUL R124, R27, UR21 ;  /* 0x000000151b7c7c20 */ /* 0x020fe20008400000 */
[----:B------:R-:W-:Y:S01]  /*7000*/  IADD3.X R113, R26, R105, RZ, P5, !PT ;  /* 0x000000691a717210 */ /* 0x000fe20002ffe4ff */
[----:B0-----:R-:W-:Y:S01]  /*7010*/  VIADD R35, R123, UR6 ;  /* 0x000000067b237c36 */ /* 0x001fe20008000000 */
[----:B------:R-:W-:Y:S01]  /*7020*/  ISETP.GT.AND P1, PT, R0, 0x48, P0 ;  /* 0x000000480000780c */ /* 0x000fe20000724270 */
[----:B------:R-:W-:Y:S01]  /*7030*/  FFMA R191, R191, UR20, R124 ;  /* 0x00000014bfbf7c23 */ /* 0x000fe2000800007c */
[----:B------:R-:W-:Y:S01]  /*7040*/  LEA R110, P5, R122, UR10, 0x2 ;  /* 0x0000000a7a6e7c11 */ /* 0x000fe2000f8a10ff */
[----:B------:R-:W-:Y:S01]  /*7050*/  BSSY B1, `(.L_x_96) ;  /* 0x0000006000017945 */ /* 0x000fe20003800000 */
[----:B------:R-:W-:Y:S02]  /*7060*/  IMAD.WIDE.U32 R118, R24, UR23, R118 ;  /* 0x0000001718767c25 */ /* 0x000fe4000f8e0076 */
[----:B------:R0:W-:Y:S01]  /*7070*/  @P4 STG.E desc[UR18][R112.64], R191 ;  /* 0x000000bf70004986 */ /* 0x0001e2000c101912 */
[----:B------:R-:W-:-:S06]  /*7080*/  LEA.HI.X R111, R122, UR11, R35, 0x2, P5 ;  /* 0x0000000b7a6f7c11 */ /* 0x000fcc000a8f1423 */
[----:B------:R-:W-:Y:S05]  /*7090*/  @!P1 BRA `(.L_x_97) ;  /* 0x0000000000049947 */ /* 0x000fea0003800000 */
[----:B------:R0:W5:Y:S02]  /*70a0*/  LDG.E.LTC128B R27, desc[UR18][R110.64+0x20] ;  /* 0x000020126e1b7981 */ /* 0x000164000c1e1920 */
.L_x_97:
[----:B------:R-:W-:Y:S05]  /*70b0*/  BSYNC B1 ;  /* 0x0000000000017941 */ /* 0x000fea0003800000 */
.L_x_96:
[----:B------:R-:W-:Y:S01]  /*70c0*/  IMAD.WIDE.U32 R122, R36, 0x7, R116 ;  /* 0x00000007247a7825 */ /* 0x000fe200078e0074 */
[----:B------:R-:W-:-:S03]  /*70d0*/  LEA R116, P4, R118, UR10, 0x2 ;  /* 0x0000000a76747c11 */ /* 0x000fc6000f8810ff */
[----:B-----5:R-:W-:Y:S01]  /*70e0*/  FMUL R35, R27, UR21 ;  /* 0x000000151b237c20 */ /* 0x020fe20008400000 */
[----:B------:R-:W-:Y:S01]  /*70f0*/  BSSY B1, `(.L_x_98) ;  /* 0x000000d000017945 */ /* 0x000fe20003800000 */
[----:B------:R-:W-:Y:S02]  /*7100*/  VIADD R117, R119, UR6 ;  /* 0x0000000677757c36 */ /* 0x000fe40008000000 */
[----:B------:R-:W-:Y:S01]  /*7110*/  FFMA R127, R190, UR20, R35 ;  /* 0x00000014be7f7c23 */ /* 0x000fe20008000023 */
[----:B------:R-:W-:Y:S01]  /*7120*/  IMAD.IADD R129, R226, 0x1, R123 ;  /* 0x00000001e2817824 */ /* 0x000fe200078e027b */
[----:B------:R-:W-:Y:S01]  /*7130*/  IADD3 R35, P5, R32, R122, RZ ;  /* 0x0000007a20237210 */ /* 0x000fe20007fbe0ff */
[----:B------:R-:W-:Y:S01]  /*7140*/  IMAD.WIDE.U32 R124, R36, 0x7, R114 ;  /* 0x00000007247c7825 */ /* 0x000fe200078e0072 */
[----:B------:R-:W-:Y:S01]  /*7150*/  LEA.HI.X R117, R118, UR11, R117, 0x2, P4 ;  /* 0x0000000b76757c11 */ /* 0x000fe2000a0f1475 */
[----:B------:R0:W-:Y:S01]  /*7160*/  @P1 STG.E desc[UR18][R108.64+0x20], R127 ;  /* 0x0000207f6c001986 */ /* 0x0001e2000c101912 */
[----:B------:R-:W-:-:S02]  /*7170*/  ISETP.GT.AND P4, PT, R0, 0x49, P0 ;  /* 0x000000490000780c */ /* 0x000fc40000784270 */
[----:B------:R-:W-:Y:S02]  /*7180*/  LEA R118, P1, R35, UR10, 0x2 ;  /* 0x0000000a23767c11 */ /* 0x000fe4000f8210ff */
[----:B------:R-:W-:-:S09]  /*7190*/  IADD3.X R128, R129, R31, RZ, P5, !PT ;  /* 0x0000001f81807210 */ /* 0x000fd20002ffe4ff */
[----:B0-----:R-:W-:Y:S05]  /*71a0*/  @!P4 BRA `(.L_x_99) ;  /* 0x000000000004c947 */ /* 0x001fea0003800000 */
[----:B------:R0:W5:Y:S02]  /*71b0*/  LDG.E.LTC128B R27, desc[UR18][R116.64+0x20] ;  /* 0x00002012741b7981 */ /* 0x000164000c1e1920 */
.L_x_99:
[----:B------:R-:W-:Y:S05]  /*71c0*/  BSYNC B1 ;  /* 0x0000000000017941 */ /* 0x000fea0003800000 */
.L_x_98:
[----:B-----5:R-:W-:Y:S01]  /*71d0*/  FMUL R126, R27, UR21 ;  /* 0x000000151b7e7c20 */ /* 0x020fe20008400000 */
[----:B------:R-:W-:Y:S01]  /*71e0*/  LEA.HI.X R119, R35, UR11, R128, 0x2, P1 ;  /* 0x0000000b23777c11 */ /* 0x000fe200088f1480 */
[----:B------:R-:W-:Y:S01]  /*71f0*/  BSSY B1, `(.L_x_100) ;  /* 0x0000009000017945 */ /* 0x000fe20003800000 */
[----:B------:R-:W-:Y:S01]  /*7200*/  ISETP.GT.AND P1, PT, R0, 0x50, P2 ;  /* 0x000000500000780c */ /* 0x000fe20001724270 */
[----:B------:R-:W-:Y:S01]  /*7210*/  FFMA R189, R189, UR20, R126 ;  /* 0x00000014bdbd7c23 */ /* 0x000fe2000800007e */
[-C--:B------:R-:W-:Y:S02]  /*7220*/  IADD3 R114, P5, R122, R36.reuse, RZ ;  /* 0x000000247a727210 */ /* 0x080fe40007fbe0ff */
[----:B------:R-:W-:Y:S02]  /*7230*/  IADD3 R122, P6, R124, R36, RZ ;  /* 0x000000247c7a7210 */ /* 0x000fe40007fde0ff */
[----:B------:R0:W-:Y:S02]  /*7240*/  @P4 STG.E desc[UR18][R112.64+0x20], R189 ;  /* 0x000020bd70004986 */ /* 0x0001e4000c101912 */
[----:B------:R-:W-:-:S05]  /*7250*/  IADD3.X R123, R37, R226, R125, P6, !PT ;  /* 0x000000e2257b7210 */ /* 0x000fca00037fe47d */
[----:B------:R-:W-:Y:S05]  /*7260*/  @!P1 BRA `(.L_x_101) ;  /* 0x0000000000049947 */ /* 0x000fea0003800000 */
[----:B------:R0:W5:Y:S02]  /*7270*/  LDG.E.LTC128B R27, desc[UR18][R118.64] ;  /* 0x00000012761b7981 */ /* 0x000164000c1e1920 */
.L_x_101:
[----:B------:R-:W-:Y:S05]  /*7280*/  BSYNC B1 ;  /* 0x0000000000017941 */ /* 0x000fea0003800000 */
.L_x_100:
[----:B0-----:R-:W-:Y:S01]  /*7290*/  IADD3 R118, P4, R34, R108, RZ ;  /* 0x0000006c22767210 */ /* 0x001fe20007f9e0ff */
[----:B-----5:R-:W-:Y:S01]  /*72a0*/  FMUL R35, R27, UR21 ;  /* 0x000000151b237c20 */ /* 0x020fe20008400000 */
[----:B------:R-:W-:Y:S01]  /*72b0*/  IMAD.WIDE.U32 R124, R36, 0x7, R120 ;  /* 0x00000007247c7825 */ /* 0x000fe200078e0078 */
[----:B------:R-:W-:Y:S01]  /*72c0*/  IADD3 R126, P6, R114, R32, RZ ;  /* 0x00000020727e7210 */ /* 0x000fe20007fde0ff */
[----:B------:R-:W-:Y:S02]  /*72d0*/  BSSY B1, `(.L_x_102) ;  /* 0x0000013000017945 */ /* 0x000fe40003800000 */
[----:B------:R-:W-:Y:S01]  /*72e0*/  FFMA R35, R188, UR20, R35 ;  /* 0x00000014bc237c23 */ /* 0x000fe20008000023 */
[----:B------:R-:W-:-:S04]  /*72f0*/  IMAD.WIDE.U32 R120, R25, R36, R122 ;  /* 0x0000002419787225 */ /* 0x000fc800078e007a */
[----:B------:R-:W-:Y:S02]  /*7300*/  IMAD.X R119, R26, 0x1, R109, P4 ;  /* 0x000000011a777824 */ /* 0x000fe400020e066d */
[----:B------:R-:W-:Y:S01]  /*7310*/  IMAD.X R115, R129, 0x1, R37, P5 ;  /* 0x0000000181737824 */ /* 0x000fe200028e0625 */
[----:B------:R-:W-:Y:S01]  /*7320*/  IADD3 R132, P5, R124, R36, RZ ;  /* 0x000000247c847210 */ /* 0x000fe20007fbe0ff */
[----:B------:R-:W-:Y:S01]  /*7330*/  IMAD.WIDE.U32 R122, R36, 0x7, R122 ;  /* 0x00000007247a7825 */ /* 0x000fe200078e007a */
[----:B------:R-:W-:Y:S01]  /*7340*/  IADD3 R124, P4, R4, R120, RZ ;  /* 0x00000078047c7210 */ /* 0x000fe20007f9e0ff */
[----:B------:R0:W-:Y:S01]  /*7350*/  @P1 STG.E desc[UR18][R118.64], R35 ;  /* 0x0000002376001986 */ /* 0x0001e2000c101912 */
[----:B------:R-:W-:Y:S01]  /*7360*/  IADD3.X R133, R37, R226, R125, P5, !PT ;  /* 0x000000e225857210 */ /* 0x000fe20002ffe47d */
[----:B------:R-:W-:Y:S01]  /*7370*/  IMAD.X R127, R115, 0x1, R31, P6 ;  /* 0x00000001737f7824 */ /* 0x000fe200030e061f */
[----:B------:R-:W-:Y:S02]  /*7380*/  IADD3.X R125, R5, R3, R121, P4, !PT ;  /* 0x00000003057d7210 */ /* 0x000fe400027fe479 */
[----:B------:R-:W-:-:S02]  /*7390*/  ISETP.GT.AND P4, PT, R0, 0x51, P2 ;  /* 0x000000510000780c */ /* 0x000fc40001784270 */
[----:B------:R-:W-:Y:S01]  /*73a0*/  LEA R120, P6, R126, UR10, 0x2 ;  /* 0x0000000a7e787c11 */ /* 0x000fe2000f8c10ff */
[----:B------:R-:W-:-:S03]  /*73b0*/  IMAD.WIDE.U32 R124, R24, UR23, R124 ;  /* 0x00000017187c7c25 */ /* 0x000fc6000f8e007c */
[----:B------:R-:W-:Y:S01]  /*73c0*/  LEA.HI.X R121, R126, UR11, R127, 0x2, P6 ;  /* 0x0000000b7e797c11 */ /* 0x000fe2000b0f147f */
[----:B------:R-:W-:-:S06]  /*73d0*/  IMAD.WIDE.U32 R126, R25, R36, R132 ;  /* 0x00000024197e7225 */ /* 0x000fcc00078e0084 */
[----:B0-----:R-:W-:Y:S05]  /*73e0*/  @!P4 BRA `(.L_x_103) ;  /* 0x000000000004c947 */ /* 0x001fea0003800000 */
[----:B------:R0:W5:Y:S02]  /*73f0*/  LDG.E.LTC128B R27, desc[UR18][R120.64] ;  /* 0x00000012781b7981 */ /* 0x000164000c1e1920 */
.L_x_103:
[----:B------:R-:W-:Y:S05]  /*7400*/  BSYNC B1 ;  /* 0x0000000000017941 */ /* 0x000fea0003800000 */
.L_x_102:
[----:B------:R-:W-:Y:S01]  /*7410*/  IADD3 R126, P5, R4, R126, RZ ;  /* 0x0000007e047e7210 */ /* 0x000fe20007fbe0ff */
[----:B-----5:R-:W-:Y:S01]  /*7420*/  FMUL R128, R27, UR21 ;  /* 0x000000151b807c20 */ /* 0x020fe20008400000 */
[----:B------:R-:W-:Y:S01]  /*7430*/  IADD3 R35, R125, UR6, RZ ;  /* 0x000000067d237c10 */ /* 0x000fe2000fffe0ff */
[----:B------:R-:W-:Y:S01]  /*7440*/  IMAD.WIDE.U32 R132, R36, 0x7, R132 ;  /* 0x0000000724847825 */ /* 0x000fe200078e0084 */
[----:B------:R-:W-:-:S03]  /*7450*/  IADD3.X R127, R5, R3, R127, P5, !PT ;  /* 0x00000003057f7210 */ /* 0x000fc60002ffe47f */
[----:B------:R-:W-:Y:S01]  /*7460*/  FFMA R187, R187, UR20, R128 ;  /* 0x00000014bbbb7c23 */ /* 0x000fe20008000080 */
[----:B------:R-:W-:Y:S01]  /*7470*/  IADD3 R134, P5, R34, R112, RZ ;  /* 0x0000007022867210 */ /* 0x000fe20007fbe0ff */
[----:B------:R-:W-:Y:S01]  /*7480*/  BSSY B1, `(.L_x_104) ;  /* 0x0000010000017945 */ /* 0x000fe20003800000 */
[----:B0-----:R-:W-:Y:S01]  /*7490*/  LEA R120, P1, R124, UR10, 0x2 ;  /* 0x0000000a7c787c11 */ /* 0x001fe2000f8210ff */
[----:B------:R-:W-:Y:S01]  /*74a0*/  IMAD.WIDE.U32 R126, R24, UR23, R126 ;  /* 0x00000017187e7c25 */ /* 0x000fe2000f8e007e */
[----:B------:R-:W-:Y:S02]  /*74b0*/  IADD3 R122, P6, R122, R36, RZ ;  /* 0x000000247a7a7210 */ /* 0x000fe40007fde0ff */
[----:B------:R-:W-:Y:S01]  /*74c0*/  LEA.HI.X R121, R124, UR11, R35, 0x2, P1 ;  /* 0x0000000b7c797c11 */ /* 0x000fe200088f1423 */
[----:B------:R-:W-:Y:S01]  /*74d0*/  IMAD.X R135, R26, 0x1, R113, P5 ;  /* 0x000000011a877824 */ /* 0x000fe200028e0671 */
[----:B------:R-:W-:Y:S01]  /*74e0*/  ISETP.GT.AND P1, PT, R0, 0x50, P0 ;  /* 0x000000500000780c */ /* 0x000fe20000724270 */
[----:B------:R-:W-:Y:S01]  /*74f0*/  IMAD.WIDE.U32 R114, R36, 0x7, R114 ;  /* 0x0000000724727825 */ /* 0x000fe200078e0072 */
[----:B------:R-:W-:-:S02]  /*7500*/  IADD3.X R123, R37, R226, R123, P6, !PT ;  /* 0x000000e2257b7210 */ /* 0x000fc400037fe47b */
[----:B------:R0:W-:Y:S01]  /*7510*/  @P4 STG.E desc[UR18][R134.64], R187 ;  /* 0x000000bb86004986 */ /* 0x0001e2000c101912 */
[-C--:B------:R-:W-:Y:S01]  /*7520*/  IADD3 R128, P6, R132, R36.reuse, RZ ;  /* 0x0000002484807210 */ /* 0x080fe20007fde0ff */
[----:B------:R-:W-:Y:S02]  /*7530*/  VIADD R137, R127, UR6 ;  /* 0x000000067f897c36 */ /* 0x000fe40008000000 */
[----:B------:R-:W-:-:S03]  /*7540*/  IMAD.WIDE.U32 R130, R25, R36, R122 ;  /* 0x0000002419827225 */ /* 0x000fc600078e007a */
[----:B------:R-:W-:Y:S02]  /*7550*/  IADD3 R124, P5, R4, R130, RZ ;  /* 0x00000082047c7210 */ /* 0x000fe40007fbe0ff */
[----:B------:R-:W-:Y:S11]  /*7560*/  @!P1 BRA `(.L_x_105) ;  /* 0x0000000000049947 */ /* 0x000ff60003800000 */
[----:B------:R0:W5:Y:S02]  /*7570*/  LDG.E.LTC128B R27, desc[UR18][R120.64+0x20] ;  /* 0x00002012781b7981 */ /* 0x000164000c1e1920 */
.L_x_105:
[----:B------:R-:W-:Y:S05]  /*7580*/  BSYNC B1 ;  /* 0x0000000000017941 */ /* 0x000fea0003800000 */
.L_x_104:
[----:B-----5:R-:W-:Y:S01]  /*7590*/  FMUL R35, R27, UR21 ;  /* 0x000000151b237c20 */ /* 0x020fe20008400000 */
[----:B------:R-:W-:Y:S01]  /*75a0*/  IADD3.X R125, R5, R3, R131, P5, !PT ;  /* 0x00000003057d7210 */ /* 0x000fe20002ffe483 */
[----:B------:R-:W-:Y:S01]  /*75b0*/  IMAD.IADD R115, R226, 0x1, R115 ;  /* 0x00000001e2737824 */ /* 0x000fe200078e0273 */
[----:B------:R-:W-:Y:S01]  /*75c0*/  LEA R130, P4, R126, UR10, 0x2 ;  /* 0x0000000a7e827c11 */ /* 0x000fe2000f8810ff */
[----:B------:R-:W-:Y:S01]  /*75d0*/  FFMA R35, R186, UR20, R35 ;  /* 0x00000014ba237c23 */ /* 0x000fe20008000023 */
[----:B------:R-:W-:Y:S01]  /*75e0*/  IADD3.X R129, R37, R226, R133, P6, !PT ;  /* 0x000000e225817210 */ /* 0x000fe200037fe485 */
[----:B------:R-:W-:Y:S01]  /*75f0*/  BSSY B1, `(.L_x_106) ;  /* 0x000000b000017945 */ /* 0x000fe20003800000 */
[----:B------:R-:W-:Y:S02]  /*7600*/  IADD3 R127, P5, R32, R114, RZ ;  /* 0x00000072207f7210 */ /* 0x000fe40007fbe0ff */
[----:B------:R0:W-:Y:S01]  /*7610*/  @P1 STG.E desc[UR18][R118.64+0x20], R35 ;  /* 0x0000202376001986 */ /* 0x0001e2000c101912 */
[----:B------:R-:W-:Y:S01]  /*7620*/  ISETP.GT.AND P1, PT, R0, 0x51, P0 ;  /* 0x000000510000780c */ /* 0x000fe20000724270 */
[----:B------:R-:W-:Y:S01]  /*7630*/  IMAD.WIDE.U32 R132, R25, R36, R128 ;  /* 0x0000002419847225 */ /* 0x000fe200078e0080 */
[----:B------:R-:W-:-:S02]  /*7640*/  LEA.HI.X R131, R126, UR11, R137, 0x2, P4 ;  /* 0x0000000b7e837c11 */ /* 0x000fc4000a0f1489 */
[----:B------:R-:W-:Y:S02]  /*7650*/  IADD3.X R138, R115, R31, RZ, P5, !PT ;  /* 0x0000001f738a7210 */ /* 0x000fe40002ffe4ff */
[----:B------:R-:W-:Y:S02]  /*7660*/  IADD3 R114, P4, R114, R36, RZ ;  /* 0x0000002472727210 */ /* 0x000fe40007f9e0ff */
[----:B------:R-:W-:-:S05]  /*7670*/  LEA R126, P5, R127, UR10, 0x2 ;  /* 0x0000000a7f7e7c11 */ /* 0x000fca000f8a10ff */
[----:B0-----:R-:W-:Y:S08]  /*7680*/  @!P1 BRA `(.L_x_107) ;  /* 0x0000000000049947 */ /* 0x001ff00003800000 */
[----:B------:R0:W5:Y:S02]  /*7690*/  LDG.E.LTC128B R27, desc[UR18][R130.64+0x20] ;  /* 0x00002012821b7981 */ /* 0x000164000c1e1920 */
.L_x_107:
[----:B------:R-:W-:Y:S05]  /*76a0*/  BSYNC B1 ;  /* 0x0000000000017941 */ /* 0x000fea0003800000 */
.L_x_106:
[----:B-----5:R-:W-:Y:S01]  /*76b0*/  FMUL R136, R27, UR21 ;  /* 0x000000151b887c20 */ /* 0x020fe20008400000 */
[----:B------:R-:W-:Y:S01]  /*76c0*/  IMAD.X R115, R115, 0x1, R37, P4 ;  /* 0x0000000173737824 */ /* 0x000fe200020e0625 */
[----:B------:R-:W-:Y:S01]  /*76d0*/  ISETP.GT.AND P4, PT, R0, 0x58, P2 ;  /* 0x000000580000780c */ /* 0x000fe20001784270 */
[----:B------:R-:W-:Y:S01]  /*76e0*/  BSSY B1, `(.L_x_108) ;  /* 0x000000c000017945 */ /* 0x000fe20003800000 */
[----:B------:R-:W-:Y:S01]  /*76f0*/  FFMA R185, R185, UR20, R136 ;  /* 0x00000014b9b97c23 */ /* 0x000fe20008000088 */
[----:B------:R-:W-:Y:S02]  /*7700*/  IADD3 R35, P6, R114, R32, RZ ;  /* 0x0000002072237210 */ /* 0x000fe40007fde0ff */
[----:B------:R-:W-:Y:S02]  /*7710*/  LEA.HI.X R127, R127, UR11, R138, 0x2, P5 ;  /* 0x0000000b7f7f7c11 */ /* 0x000fe4000a8f148a */
[----:B------:R0:W-:Y:S01]  /*7720*/  @P1 STG.E desc[UR18][R134.64+0x20], R185 ;  /* 0x000020b986001986 */ /* 0x0001e2000c101912 */
[----:B------:R-:W-:Y:S01]  /*7730*/  IMAD.X R138, R115, 0x1, R31, P6 ;  /* 0x00000001738a7824 */ /* 0x000fe200030e061f */
[----:B------:R-:W-:-:S02]  /*7740*/  IADD3 R132, P6, R4, R132, RZ ;  /* 0x0000008404847210 */ /* 0x000fc40007fde0ff */
[----:B------:R-:W-:Y:S02]  /*7750*/  LEA R136, P5, R35, UR10, 0x2 ;  /* 0x0000000a23887c11 */ /* 0x000fe4000f8a10ff */
[----:B------:R-:W-:Y:S02]  /*7760*/  IADD3.X R133, R5, R3, R133, P6, !PT ;  /* 0x0000000305857210 */ /* 0x000fe400037fe485 */
[----:B------:R-:W-:Y:S01]  /*7770*/  LEA.HI.X R137, R35, UR11, R138, 0x2, P5 ;  /* 0x0000000b23897c11 */ /* 0x000fe2000a8f148a */
[----:B------:R-:W-:Y:S08]  /*7780*/  @!P4 BRA `(.L_x_109) ;  /* 0x000000000004c947 */ /* 0x000ff00003800000 */
[----:B------:R0:W5:Y:S02]  /*7790*/  LDG.E.LTC128B R27, desc[UR18][R126.64] ;  /* 0x000000127e1b7981 */ /* 0x000164000c1e1920 */
.L_x_109:
[----:B------:R-:W-:Y:S05]  /*77a0*/  BSYNC B1 ;  /* 0x0000000000017941 */ /* 0x000fea0003800000 */
.L_x_108:
[----:B0-----:R-:W-:Y:S01]  /*77b0*/  IADD3 R126, P5, R34, R118, RZ ;  /* 0x00000076227e7210 */ /* 0x001fe20007fbe0ff */
[----:B-----5:R-:W-:Y:S01]  /*77c0*/  FMUL R35, R27, UR21 ;  /* 0x000000151b237c20 */ /* 0x020fe20008400000 */
[----:B------:R-:W-:Y:S01]  /*77d0*/  ISETP.GT.AND P1, PT, R0, 0x59, P2 ;  /* 0x000000590000780c */ /* 0x000fe20001724270 */
[----:B------:R-:W-:Y:S01]  /*77e0*/  IMAD.WIDE.U32 R122, R36, 0x7, R122 ;  /* 0x00000007247a7825 */ /* 0x000fe200078e007a */
[----:B------:R-:W-:Y:S03]  /*77f0*/  BSSY B1, `(.L_x_110) ;  /* 0x000000c000017945 */ /* 0x000fe60003800000 */
[----:B------:R-:W-:Y:S01]  /*7800*/  FFMA R35, R184, UR20, R35 ;  /* 0x00000014b8237c23 */ /* 0x000fe20008000023 */
[----:B------:R-:W-:Y:S01]  /*7810*/  IMAD.X R127, R26, 0x1, R119, P5 ;  /* 0x000000011a7f7824 */ /* 0x000fe200028e0677 */
[----:B------:R-:W-:Y:S01]  /*7820*/  IADD3 R122, P6, R122, R36, RZ ;  /* 0x000000247a7a7210 */ /* 0x000fe20007fde0ff */
[----:B------:R-:W-:-:S03]  /*7830*/  IMAD.WIDE.U32 R124, R24, UR23, R124 ;  /* 0x00000017187c7c25 */ /* 0x000fc6000f8e007c */
[----:B------:R0:W-:Y:S01]  /*7840*/  @P4 STG.E desc[UR18][R126.64], R35 ;  /* 0x000000237e004986 */ /* 0x0001e2000c101912 */
[----:B------:R-:W-:Y:S02]  /*7850*/  IADD3.X R123, R37, R226, R123, P6, !PT ;  /* 0x000000e2257b7210 */ /* 0x000fe400037fe47b */
[----:B------:R-:W-:Y:S02]  /*7860*/  IADD3 R125, R125, UR6, RZ ;  /* 0x000000067d7d7c10 */ /* 0x000fe4000fffe0ff */
[----:B------:R-:W-:-:S04]  /*7870*/  LEA R138, P5, R124, UR10, 0x2 ;  /* 0x0000000a7c8a7c11 */ /* 0x000fc8000f8a10ff */
[----:B------:R-:W-:Y:S01]  /*7880*/  LEA.HI.X R139, R124, UR11, R125, 0x2, P5 ;  /* 0x0000000b7c8b7c11 */ /* 0x000fe2000a8f147d */
[----:B------:R-:W-:Y:S08]  /*7890*/  @!P1 BRA `(.L_x_111) ;  /* 0x0000000000049947 */ /* 0x000ff00003800000 */
[----:B------:R0:W5:Y:S02]  /*78a0*/  LDG.E.LTC128B R27, desc[UR18][R136.64] ;  /* 0x00000012881b7981 */ /* 0x000164000c1e1920 */
.L_x_111:
[----:B------:R-:W-:Y:S05]  /*78b0*/  BSYNC B1 ;  /* 0x0000000000017941 */ /* 0x000fea0003800000 */
.L_x_110:
[----:B------:R-:W-:Y:S01]  /*78c0*/  IADD3 R124, P4, R34, R134, RZ ;  /* 0x00000086227c7210 */ /* 0x000fe20007f9e0ff */
[----:B-----5:R-:W-:Y:S01]  /*78d0*/  FMUL R140, R27, UR21 ;  /* 0x000000151b8c7c20 */ /* 0x020fe20008400000 */
[----:B------:R-:W-:Y:S01]  /*78e0*/  IMAD.WIDE.U32 R132, R24, UR23, R132 ;  /* 0x0000001718847c25 */ /* 0x000fe2000f8e0084 */
[----:B------:R-:W-:Y:S03]  /*78f0*/  BSSY B1, `(.L_x_112) ;  /* 0x000000e000017945 */ /* 0x000fe60003800000 */
[----:B------:R-:W-:Y:S01]  /*7900*/  FFMA R183, R183, UR20, R140 ;  /* 0x00000014b7b77c23 */ /* 0x000fe2000800008c */
[----:B------:R-:W-:Y:S01]  /*7910*/  IMAD.X R125, R26, 0x1, R135, P4 ;  /* 0x000000011a7d7824 */ /* 0x000fe200020e0687 */
[----:B------:R-:W-:Y:S01]  /*7920*/  ISETP.GT.AND P4, PT, R0, 0x58, P0 ;  /* 0x000000580000780c */ /* 0x000fe20000784270 */
[----:B0-----:R-:W-:Y:S01]  /*7930*/  VIADD R35, R133, UR6 ;  /* 0x0000000685237c36 */ /* 0x001fe20008000000 */
[----:B------:R-:W-:Y:S01]  /*7940*/  LEA R136, P5, R132, UR10, 0x2 ;  /* 0x0000000a84887c11 */ /* 0x000fe2000f8a10ff */
[----:B------:R-:W-:Y:S01]  /*7950*/  IMAD.WIDE.U32 R114, R36, 0x7, R114 ;  /* 0x0000000724727825 */ /* 0x000fe200078e0072 */
[----:B------:R0:W-:Y:S02]  /*7960*/  @P1 STG.E desc[UR18][R124.64], R183 ;  /* 0x000000b77c001986 */ /* 0x0001e4000c101912 */
[----:B------:R-:W-:Y:S01]  /*7970*/  LEA.HI.X R137, R132, UR11, R35, 0x2, P5 ;  /* 0x0000000b84897c11 */ /* 0x000fe2000a8f1423 */
[----:B------:R-:W-:Y:S01]  /*7980*/  IMAD.IADD R143, R226, 0x1, R115 ;  /* 0x00000001e28f7824 */ /* 0x000fe200078e0273 */
[----:B------:R-:W-:-:S04]  /*7990*/  IADD3 R133, P5, R32, R114, RZ ;  /* 0x0000007220857210 */ /* 0x000fc80007fbe0ff */
[----:B------:R-:W-:Y:S01]  /*79a0*/  IADD3.X R140, R143, R31, RZ, P5, !PT ;  /* 0x0000001f8f8c7210 */ /* 0x000fe20002ffe4ff */
[----:B------:R-:W-:Y:S08]  /*79b0*/  @!P4 BRA `(.L_x_113) ;  /* 0x000000000004c947 */ /* 0x000ff00003800000 */
[----:B------:R0:W5:Y:S02]  /*79c0*/  LDG.E.LTC128B R27, desc[UR18][R138.64+0x20] ;  /* 0x000020128a1b7981 */ /* 0x000164000c1e1920 */
.L_x_113:
[----:B------:R-:W-:Y:S05]  /*79d0*/  BSYNC B1 ;  /* 0x0000000000017941 */ /* 0x000fea0003800000 */
.L_x_112:
[----:B-----5:R-:W-:Y:S01]  /*79e0*/  FMUL R35, R27, UR21 ;  /* 0x000000151b237c20 */ /* 0x020fe20008400000 */
[----:B------:R-:W-:Y:S01]  /*79f0*/  ISETP.GT.AND P6, PT, R0, 0x59, P0 ;  /* 0x000000590000780c */ /* 0x000fe200007c4270 */
[----:B------:R-:W-:Y:S01]  /*7a00*/  BSSY B1, `(.L_x_114) ;  /* 0x0000009000017945 */ /* 0x000fe20003800000 */
[C---:B------:R-:W-:Y:S01]  /*7a10*/  LEA R132, P1, R133.reuse, UR10, 0x2 ;  /* 0x0000000a85847c11 */ /* 0x040fe2000f8210ff */
[----:B------:R-:W-:Y:S01]  /*7a20*/  FFMA R35, R182, UR20, R35 ;  /* 0x00000014b6237c23 */ /* 0x000fe20008000023 */
[-C--:B------:R-:W-:Y:S02]  /*7a30*/  IADD3 R114, P5, R114, R36.reuse, RZ ;  /* 0x0000002472727210 */ /* 0x080fe40007fbe0ff */
[----:B------:R-:W-:Y:S01]  /*7a40*/  LEA.HI.X R133, R133, UR11, R140, 0x2, P1 ;  /* 0x0000000b85857c11 */ /* 0x000fe200088f148c */
[----:B------:R-:W-:Y:S01]  /*7a50*/  IMAD.WIDE.U32 R140, R25, R36, R122 ;  /* 0x00000024198c7225 */ /* 0x000fe200078e007a */
[----:B------:R0:W-:Y:S05]  /*7a60*/  @P4 STG.E desc[UR18][R126.64+0x20], R35 ;  /* 0x000020237e004986 */ /* 0x0001ea000c101912 */
[----:B------:R-:W-:Y:S05]  /*7a70*/  @!P6 BRA `(.L_x_115) ;  /* 0x000000000004e947 */ /* 0x000fea0003800000 */
[----:B------:R0:W5:Y:S02]  /*7a80*/  LDG.E.LTC128B R27, desc[UR18][R136.64+0x20] ;  /* 0x00002012881b7981 */ /* 0x000164000c1e1920 */
.L_x_115:
[----:B------:R-:W-:Y:S05]  /*7a90*/  BSYNC B1 ;  /* 0x0000000000017941 */ /* 0x000fea0003800000 */
.L_x_114:
[----:B-----5:R-:W-:Y:S01]  /*7aa0*/  FMUL R142, R27, UR21 ;  /* 0x000000151b8e7c20 */ /* 0x020fe20008400000 */
[----:B------:R-:W-:Y:S01]  /*7ab0*/  ISETP.GT.AND P1, PT, R0, 0x60, P2 ;  /* 0x000000600000780c */ /* 0x000fe20001724270 */
[----:B------:R-:W-:Y:S01]  /*7ac0*/  BSSY B1, `(.L_x_116) ;  /* 0x0000007000017945 */ /* 0x000fe20003800000 */
[----:B------:R-:W-:Y:S01]  /*7ad0*/  IADD3 R140, P4, R4, R140, RZ ;  /* 0x0000008c048c7210 */ /* 0x000fe20007f9e0ff */
[----:B------:R-:W-:-:S03]  /*7ae0*/  FFMA R181, R181, UR20, R142 ;  /* 0x00000014b5b57c23 */ /* 0x000fc6000800008e */
[----:B------:R-:W-:Y:S02]  /*7af0*/  IADD3.X R141, R5, R3, R141, P4, !PT ;  /* 0x00000003058d7210 */ /* 0x000fe400027fe48d */
[----:B------:R0:W-:Y:S05]  /*7b00*/  @P6 STG.E desc[UR18][R124.64+0x20], R181 ;  /* 0x000020b57c006986 */ /* 0x0001ea000c101912 */
[----:B------:R-:W-:Y:S05]  /*7b10*/  @!P1 BRA `(.L_x_117) ;  /* 0x0000000000049947 */ /* 0x000fea0003800000 */
[----:B------:R0:W5:Y:S02]  /*7b20*/  LDG.E.LTC128B R27, desc[UR18][R132.64] ;  /* 0x00000012841b7981 */ /* 0x000164000c1e1920 */
.L_x_117:
[----:B------:R-:W-:Y:S05]  /*7b30*/  BSYNC B1 ;  /* 0x0000000000017941 */ /* 0x000fea0003800000 */
.L_x_116:
[----:B0-----:R-:W-:Y:S01]  /*7b40*/  IADD3 R132, P4, R34, R126, RZ ;  /* 0x0000007e22847210 */ /* 0x001fe20007f9e0ff */
[----:B-----5:R-:W-:Y:S01]  /*7b50*/  FMUL R35, R27, UR21 ;  /* 0x000000151b237c20 */ /* 0x020fe20008400000 */
[----:B------:R-:W-:Y:S01]  /*7b60*/  IMAD.X R115, R143, 0x1, R37, P5 ;  /* 0x000000018f737824 */ /* 0x000fe200028e0625 */
[----:B------:R-:W-:Y:S01]  /*7b70*/  IADD3 R143, P6, R114, R32, RZ ;  /* 0x00000020728f7210 */ /* 0x000fe20007fde0ff */
[----:B------:R-:W-:-:S04]  /*7b80*/  IMAD.WIDE.U32 R128, R36, 0x7, R128 ;  /* 0x0000000724807825 */ /* 0x000fc800078e0080 */
[----:B------:R-:W-:Y:S01]  /*7b90*/  FFMA R35, R180, UR20, R35 ;  /* 0x00000014b4237c23 */ /* 0x000fe20008000023 */
[----:B------:R-:W-:Y:S01]  /*7ba0*/  BSSY B1, `(.L_x_118) ;  /* 0x000000b000017945 */ /* 0x000fe20003800000 */
[----:B------:R-:W-:Y:S01]  /*7bb0*/  IMAD.X R133, R26, 0x1, R127, P4 ;  /* 0x000000011a857824 */ /* 0x000fe200020e067f */
[----:B------:R-:W-:Y:S01]  /*7bc0*/  ISETP.GT.AND P4, PT, R0, 0x61, P2 ;  /* 0x000000610000780c */ /* 0x000fe20001784270 */
[----:B------:R-:W-:Y:S01]  /*7bd0*/  IMAD.X R144, R115, 0x1, R31, P6 ;  /* 0x0000000173907824 */ /* 0x000fe200030e061f */
[----:B------:R-:W-:Y:S02]  /*7be0*/  IADD3 R128, P5, R128, R36, RZ ;  /* 0x0000002480807210 */ /* 0x000fe40007fbe0ff */
[----:B------:R0:W-:Y:S01]  /*7bf0*/  @P1 STG.E desc[UR18][R132.64], R35 ;  /* 0x0000002384001986 */ /* 0x0001e2000c101912 */
[----:B------:R-:W-:Y:S02]  /*7c00*/  LEA R142, P6, R143, UR10, 0x2 ;  /* 0x0000000a8f8e7c11 */ /* 0x000fe4000f8c10ff */
[----:B------:R-:W-:-:S02]  /*7c10*/  IADD3.X R129, R37, R226, R129, P5, !PT ;  /* 0x000000e225817210 */ /* 0x000fc40002ffe481 */
[----:B------:R-:W-:-:S04]  /*7c20*/  LEA.HI.X R143, R143, UR11, R144, 0x2, P6 ;  /* 0x0000000b8f8f7c11 */ /* 0x000fc8000b0f1490 */
[----:B------:R-:W-:Y:S05]  /*7c30*/  @!P4 BRA `(.L_x_119) ;  /* 0x000000000004c947 */ /* 0x000fea0003800000 */
[----:B------:R0:W5:Y:S02]  /*7c40*/  LDG.E.LTC128B R27, desc[UR18][R142.64] ;  /* 0x000000128e1b7981 */ /* 0x000164000c1e1920 */
.L_x_119:
[----:B------:R-:W-:Y:S05]  /*7c50*/  BSYNC B1 ;  /* 0x0000000000017941 */ /* 0x000fea0003800000 */
.L_x_118:
[----:B0-----:R-:W-:-:S04]  /*7c60*/  IMAD.WIDE.U32 R142, R25, R36, R128 ;  /* 0x00000024198e7225 */ /* 0x001fc800078e0080 */
[----:B-----5:R-:W-:Y:S01]  /*7c70*/  FMUL R146, R27, UR21 ;  /* 0x000000151b927c20 */ /* 0x020fe20008400000 */
[----:B------:R-:W-:Y:S01]  /*7c80*/  BSSY B1, `(.L_x_120) ;  /* 0x0000012000017945 */ /* 0x000fe20003800000 */
[----:B------:R-:W-:Y:S01]  /*7c90*/  IMAD.WIDE.U32 R140, R24, UR23, R140 ;  /* 0x00000017188c7c25 */ /* 0x000fe2000f8e008c */
[----:B------:R-:W-:-:S03]  /*7ca0*/  IADD3 R144, P1, R4, R142, RZ ;  /* 0x0000008e04907210 */ /* 0x000fc60007f3e0ff */
[----:B------:R-:W-:Y:S01]  /*7cb0*/  FFMA R179, R179, UR20, R146 ;  /* 0x00000014b3b37c23 */ /* 0x000fe20008000092 */
[----:B------:R-:W-:Y:S02]  /*7cc0*/  IADD3.X R145, R5, R3, R143, P1, !PT ;  /* 0x0000000305917210 */ /* 0x000fe40000ffe48f */
[----:B------:R-:W-:Y:S02]  /*7cd0*/  IADD3 R35, R141, UR6, RZ ;  /* 0x000000068d237c10 */ /* 0x000fe4000fffe0ff */
[----:B------:R-:W-:Y:S01]  /*7ce0*/  LEA R142, P1, R140, UR10, 0x2 ;  /* 0x0000000a8c8e7c11 */ /* 0x000fe2000f8210ff */
[----:B------:R-:W-:-:S03]  /*7cf0*/  IMAD.WIDE.U32 R144, R24, UR23, R144 ;  /* 0x0000001718907c25 */ /* 0x000fc6000f8e0090 */
[----:B------:R-:W-:Y:S01]  /*7d00*/  LEA.HI.X R143, R140, UR11, R35, 0x2, P1 ;  /* 0x0000000b8c8f7c11 */ /* 0x000fe200088f1423 */
[----:B------:R-:W-:Y:S01]  /*7d10*/  VIADD R35, R145, UR6 ;  /* 0x0000000691237c36 */ /* 0x000fe20008000000 */
[----:B------:R-:W-:Y:S02]  /*7d20*/  IADD3 R140, P5, R34, R124, RZ ;  /* 0x0000007c228c7210 */ /* 0x000fe40007fbe0ff */
[----:B------:R-:W-:-:S03]  /*7d30*/  ISETP.GT.AND P1, PT, R0, 0x60, P0 ;  /* 0x000000600000780c */ /* 0x000fc60000724270 */
[----:B------:R-:W-:Y:S01]  /*7d40*/  IMAD.X R141, R26, 0x1, R125, P5 ;  /* 0x000000011a8d7824 */ /* 0x000fe200028e067d */
[----:B------:R-:W-:-:S04]  /*7d50*/  LEA R146, P5, R144, UR10, 0x2 ;  /* 0x0000000a90927c11 */ /* 0x000fc8000f8a10ff */
[----:B------:R0:W-:Y:S01]  /*7d60*/  @P4 STG.E desc[UR18][R140.64], R179 ;  /* 0x000000b38c004986 */ /* 0x0001e2000c101912 */
[----:B------:R-:W-:-:S04]  /*7d70*/  LEA.HI.X R147, R144, UR11, R35, 0x2, P5 ;  /* 0x0000000b90937c11 */ /* 0x000fc8000a8f1423 */
[----:B------:R-:W-:Y:S05]  /*7d80*/  @!P1 BRA `(.L_x_121) ;  /* 0x0000000000049947 */ /* 0x000fea0003800000 */
[----:B------:R0:W5:Y:S02]  /*7d90*/  LDG.E.LTC128B R27, desc[UR18][R142.64+0x20] ;  /* 0x000020128e1b7981 */ /* 0x000164000c1e1920 */
.L_x_121:
[----:B------:R-:W-:Y:S05]  /*7da0*/  BSYNC B1 ;  /* 0x0000000000017941 */ /* 0x000fea0003800000 */
.L_x_120:
[----:B-----5:R-:W-:Y:S01]  /*7db0*/  FMUL R35, R27, UR21 ;  /* 0x000000151b237c20 */ /* 0x020fe20008400000 */
[----:B------:R-:W-:Y:S01]  /*7dc0*/  ISETP.GT.AND P4, PT, R0, 0x61, P0 ;  /* 0x000000610000780c */ /* 0x000fe20000784270 */
[----:B------:R-:W-:Y:S02]  /*7dd0*/  BSSY B1, `(.L_x_122) ;  /* 0x0000006000017945 */ /* 0x000fe40003800000 */
[----:B------:R-:W-:Y:S01]  /*7de0*/  FFMA R145, R178, UR20, R35 ;  /* 0x00000014b2917c23 */ /* 0x000fe20008000023 */
[----:B------:R-:W-:-:S04]  /*7df0*/  IMAD.MOV.U32 R35, RZ, RZ, R27 ;  /* 0x000000ffff237224 */ /* 0x000fc800078e001b */
[----:B------:R0:W-:Y:S05]  /*7e00*/  @P1 STG.E desc[UR18][R132.64+0x20], R145 ;  /* 0x0000209184001986 */ /* 0x0001ea000c101912 */
[----:B------:R-:W-:Y:S05]  /*7e10*/  @!P4 BRA `(.L_x_123) ;  /* 0x000000000004c947 */ /* 0x000fea0003800000 */
[----:B------:R0:W5:Y:S02]  /*7e20*/  LDG.E.LTC128B R35, desc[UR18][R146.64+0x20] ;  /* 0x0000201292237981 */ /* 0x000164000c1e1920 */
.L_x_123:
[----:B------:R-:W-:Y:S05]  /*7e30*/  BSYNC B1 ;  /* 0x0000000000017941 */ /* 0x000fea0003800000 */
.L_x_122:
[----:B-----5:R-:W-:Y:S01]  /*7e40*/  FMUL R144, R35, UR21 ;  /* 0x0000001523907c20 */ /* 0x020fe20008400000 */
[----:B------:R-:W-:Y:S01]  /*7e50*/  ISETP.GT.AND P1, PT, R0, 0x68, P2 ;  /* 0x000000680000780c */ /* 0x000fe20001724270 */
[----:B------:R-:W-:Y:S01]  /*7e60*/  BSSY B1, `(.L_x_124) ;  /* 0x000000c000017945 */ /* 0x000fe20003800000 */
[----:B------:R-:W-:-:S04]  /*7e70*/  IMAD.WIDE.U32 R122, R36, 0x7, R122 ;  /* 0x00000007247a7825 */ /* 0x000fc800078e007a */
[----:B------:R-:W-:Y:S01]  /*7e80*/  FFMA R177, R177, UR20, R144 ;  /* 0x00000014b1b17c23 */ /* 0x000fe20008000090 */
[----:B0-----:R-:W-:-:S04]  /*7e90*/  IMAD.WIDE.U32 R144, R36, 0x7, R114 ;  /* 0x0000000724907825 */ /* 0x001fc800078e0072 */
[----:B------:R0:W-:Y:S01]  /*7ea0*/  @P4 STG.E desc[UR18][R140.64+0x20], R177 ;  /* 0x000020b18c004986 */ /* 0x0001e2000c101912 */
[----:B------:R-:W-:Y:S02]  /*7eb0*/  IADD3 R27, R226, R145, RZ ;  /* 0x00000091e21b7210 */ /* 0x000fe40007ffe0ff */
[----:B------:R-:W-:-:S05]  /*7ec0*/  IADD3 R115, P4, R32, R144, RZ ;  /* 0x0000009020737210 */ /* 0x000fca0007f9e0ff */
[----:B------:R-:W-:Y:S01]  /*7ed0*/  IMAD.X R148, R27, 0x1, R31, P4 ;  /* 0x000000011b947824 */ /* 0x000fe200020e061f */
[----:B------:R-:W-:-:S04]  /*7ee0*/  LEA R114, P4, R115, UR10, 0x2 ;  /* 0x0000000a73727c11 */ /* 0x000fc8000f8810ff */
[----:B------:R-:W-:Y:S01]  /*7ef0*/  LEA.HI.X R115, R115, UR11, R148, 0x2, P4 ;  /* 0x0000000b73737c11 */ /* 0x000fe2000a0f1494 */
[----:B0-----:R-:W-:Y:S08]  /*7f00*/  @!P1 BRA `(.L_x_125) ;  /* 0x0000000000049947 */ /* 0x001ff00003800000 */
[----:B------:R0:W5:Y:S02]  /*7f10*/  LDG.E.LTC128B R35, desc[UR18][R114.64] ;  /* 0x0000001272237981 */ /* 0x000164000c1e1920 */
.L_x_125:
[----:B------:R-:W-:Y:S05]  /*7f20*/  BSYNC B1 ;  /* 0x0000000000017941 */ /* 0x000fea0003800000 */
.L_x_124:
[----:B0-----:R-:W-:Y:S01]  /*7f30*/  IADD3 R114, P4, R122, R36, RZ ;  /* 0x000000247a727210 */ /* 0x001fe20007f9e0ff */
[----:B------:R-:W-:Y:S01]  /*7f40*/  IMAD.WIDE.U32 R128, R36, 0x7, R128 ;  /* 0x0000000724807825 */ /* 0x000fe200078e0080 */
[----:B------:R-:W-:Y:S02]  /*7f50*/  BSSY B1, `(.L_x_126) ;  /* 0x0000015000017945 */ /* 0x000fe40003800000 */
[----:B------:R-:W-:Y:S01]  /*7f60*/  IADD3.X R115, R37, R226, R123, P4, !PT ;  /* 0x000000e225737210 */ /* 0x000fe200027fe47b */
[----:B-----5:R-:W-:Y:S01]  /*7f70*/  FMUL R123, R35, UR21 ;  /* 0x00000015237b7c20 */ /* 0x020fe20008400000 */
[-C--:B------:R-:W-:Y:S02]  /*7f80*/  IADD3 R122, P4, R144, R36.reuse, RZ ;  /* 0x00000024907a7210 */ /* 0x080fe40007f9e0ff */
[-C--:B------:R-:W-:Y:S01]  /*7f90*/  IADD3 R128, P5, R128, R36.reuse, RZ ;  /* 0x0000002480807210 */ /* 0x080fe20007fbe0ff */
[----:B------:R-:W-:-:S04]  /*7fa0*/  IMAD.WIDE.U32 R144, R25, R36, R114 ;  /* 0x0000002419907225 */ /* 0x000fc800078e0072 */
[----:B------:R-:W-:Y:S01]  /*7fb0*/  FFMA R177, R176, UR20, R123 ;  /* 0x00000014b0b17c23 */ /* 0x000fe2000800007b */
[----:B------:R-:W-:Y:S01]  /*7fc0*/  IADD3.X R129, R37, R226, R129, P5, !PT ;  /* 0x000000e225817210 */ /* 0x000fe20002ffe481 */
[----:B------:R-:W-:Y:S01]  /*7fd0*/  IMAD.X R123, R27, 0x1, R37, P4 ;  /* 0x000000011b7b7824 */ /* 0x000fe200020e0625 */
[----:B------:R-:W-:Y:S02]  /*7fe0*/  IADD3 R144, P5, R4, R144, RZ ;  /* 0x0000009004907210 */ /* 0x000fe40007fbe0ff */
[----:B------:R-:W-:Y:S02]  /*7ff0*/  ISETP.GT.AND P4, PT, R0, 0x69, P2 ;  /* 0x000000690000780c */ /* 0x000fe40001784270 */
[----:B------:R-:W-:Y:S02]  /*8000*/  IADD3.X R145, R5, R3, R145, P5, !PT ;  /* 0x0000000305917210 */ /* 0x000fe40002ffe491 */
[----:B------:R-:W-:Y:S02]  /*8010*/  IADD3 R150, P5, R34, R132, RZ ;  /* 0x0000008422967210 */ /* 0x000fe40007fbe0ff */
[----:B------:R-:W-:-:S03]  /*8020*/  IADD3 R27, P6, R122, R32, RZ ;  /* 0x000000207a1b7210 */ /* 0x000fc60007fde0ff */
[----:B------:R-:W-:Y:S01]  /*8030*/  IMAD.X R151, R26, 0x1, R133, P5 ;  /* 0x000000011a977824 */ /* 0x000fe200028e0685 */
[----:B------:R-:W-:Y:S02]  /*8040*/  IADD3.X R176, R123, R31, RZ, P6, !PT ;  /* 0x0000001f7bb07210 */ /* 0x000fe400037fe4ff */
[C---:B------:R-:W-:Y:S02]  /*8050*/  LEA R148, P5, R27.reuse, UR10, 0x2 ;  /* 0x0000000a1b947c11 */ /* 0x040fe4000f8a10ff */
[----:B------:R0:W-:Y:S02]  /*8060*/  @P1 STG.E desc[UR18][R150.64], R177 ;  /* 0x000000b196001986 */ /* 0x0001e4000c101912 */
[----:B------:R-:W-:Y:S01]  /*8070*/  LEA.HI.X R149, R27, UR11, R176, 0x2, P5 ;  /* 0x0000000b1b957c11 */ /* 0x000fe2000a8f14b0 */
[----:B------:R-:W-:Y:S08]  /*8080*/  @!P4 BRA `(.L_x_127) ;  /* 0x000000000004c947 */ /* 0x000ff00003800000 */
[----:B------:R0:W5:Y:S02]  /*8090*/  LDG.E.LTC128B R35, desc[UR18][R148.64] ;  /* 0x0000001294237981 */ /* 0x000164000c1e1920 */
.L_x_127:
[----:B------:R-:W-:Y:S05]  /*80a0*/  BSYNC B1 ;  /* 0x0000000000017941 */ /* 0x000fea0003800000 */
.L_x_126:
[----:B0-----:R-:W-:-:S04]  /*80b0*/  IMAD.WIDE.U32 R148, R25, R36, R128 ;  /* 0x0000002419947225 */ /* 0x001fc800078e0080 */
[----:B-----5:R-:W-:Y:S01]  /*80c0*/  FMUL R178, R35, UR21 ;  /* 0x0000001523b27c20 */ /* 0x020fe20008400000 */
[----:B------:R-:W-:Y:S01]  /*80d0*/  BSSY B1, `(.L_x_128) ;  /* 0x0000012000017945 */ /* 0x000fe20003800000 */
[----:B------:R-:W-:Y:S01]  /*80e0*/  IMAD.WIDE.U32 R144, R24, UR23, R144 ;  /* 0x0000001718907c25 */ /* 0x000fe2000f8e0090 */
[----:B------:R-:W-:-:S03]  /*80f0*/  IADD3 R176, P1, R4, R148, RZ ;  /* 0x0000009404b07210 */ /* 0x000fc60007f3e0ff */
[----:B------:R-:W-:Y:S01]  /*8100*/  FFMA R175, R175, UR20, R178 ;  /* 0x00000014afaf7c23 */ /* 0x000fe200080000b2 */
[----:B------:R-:W-:Y:S01]  /*8110*/  VIADD R27, R145, UR6 ;  /* 0x00000006911b7c36 */ /* 0x000fe20008000000 */
[----:B------:R-:W-:Y:S02]  /*8120*/  IADD3.X R177, R5, R3, R149, P1, !PT ;  /* 0x0000000305b17210 */ /* 0x000fe40000ffe495 */
[----:B------:R-:W-:Y:S01]  /*8130*/  LEA R148, P1, R144, UR10, 0x2 ;  /* 0x0000000a90947c11 */ /* 0x000fe2000f8210ff */
[----:B------:R-:W-:-:S03]  /*8140*/  IMAD.WIDE.U32 R176, R24, UR23, R176 ;  /* 0x0000001718b07c25 */ /* 0x000fc6000f8e00b0 */
[----:B------:R-:W-:Y:S02]  /*8150*/  LEA.HI.X R149, R144, UR11, R27, 0x2, P1 ;  /* 0x0000000b90957c11 */ /* 0x000fe400088f141b */
[----:B------:R-:W-:Y:S01]  /*8160*/  IADD3 R144, P5, R34, R140, RZ ;  /* 0x0000008c22907210 */ /* 0x000fe20007fbe0ff */
[----:B------:R-:W-:Y:S01]  /*8170*/  VIADD R27, R177, UR6 ;  /* 0x00000006b11b7c36 */ /* 0x000fe20008000000 */
[----:B------:R-:W-:-:S03]  /*8180*/  ISETP.GT.AND P1, PT, R0, 0x68, P0 ;  /* 0x000000680000780c */ /* 0x000fc60000724270 */
[----:B------:R-:W-:Y:S01]  /*8190*/  IMAD.X R145, R26, 0x1, R141, P5 ;  /* 0x000000011a917824 */ /* 0x000fe200028e068d */
[----:B------:R-:W-:-:S04]  /*81a0*/  LEA R178, P5, R176, UR10, 0x2 ;  /* 0x0000000ab0b27c11 */ /* 0x000fc8000f8a10ff */
[----:B------:R0:W-:Y:S01]  /*81b0*/  @P4 STG.E desc[UR18][R144.64], R175 ;  /* 0x000000af90004986 */ /* 0x0001e2000c101912 */
[----:B------:R-:W-:-:S04]  /*81c0*/  LEA.HI.X R179, R176, UR11, R27, 0x2, P5 ;  /* 0x0000000bb0b37c11 */ /* 0x000fc8000a8f141b */
[----:B------:R-:W-:Y:S05]  /*81d0*/  @!P1 BRA `(.L_x_129) ;  /* 0x0000000000049947 */ /* 0x000fea0003800000 */
[----:B------:R0:W5:Y:S02]  /*81e0*/  LDG.E.LTC128B R35, desc[UR18][R148.64+0x20] ;  /* 0x0000201294237981 */ /* 0x000164000c1e1920 */
.L_x_129:
[----:B------:R-:W-:Y:S05]  /*81f0*/  BSYNC B1 ;  /* 0x0000000000017941 */ /* 0x000fea0003800000 */
.L_x_128:
[----:B-----5:R-:W-:Y:S01]  /*8200*/  FMUL R27, R35, UR21 ;  /* 0x00000015231b7c20 */ /* 0x020fe20008400000 */
[----:B------:R-:W-:Y:S01]  /*8210*/  ISETP.GT.AND P4, PT, R0, 0x69, P0 ;  /* 0x000000690000780c */ /* 0x000fe20000784270 */
[----:B------:R-:W-:Y:S02]  /*8220*/  BSSY B1, `(.L_x_130) ;  /* 0x0000006000017945 */ /* 0x000fe40003800000 */
[----:B0-----:R-:W-:Y:S01]  /*8230*/  FFMA R175, R174, UR20, R27 ;  /* 0x00000014aeaf7c23 */ /* 0x001fe2000800001b */
[----:B------:R-:W-:-:S04]  /*8240*/  MOV R27, R35 ;  /* 0x00000023001b7202 */ /* 0x000fc80000000f00 */
[----:B------:R0:W-:Y:S05]  /*8250*/  @P1 STG.E desc[UR18][R150.64+0x20], R175 ;  /* 0x000020af96001986 */ /* 0x0001ea000c101912 */
[----:B------:R-:W-:Y:S05]  /*8260*/  @!P4 BRA `(.L_x_131) ;  /* 0x000000000004c947 */ /* 0x000fea0003800000 */
[----:B------:R0:W5:Y:S02]  /*8270*/  LDG.E.LTC128B R27, desc[UR18][R178.64+0x20] ;  /* 0x00002012b21b7981 */ /* 0x000164000c1e1920 */
.L_x_131:
[----:B------:R-:W-:Y:S05]  /*8280*/  BSYNC B1 ;  /* 0x0000000000017941 */ /* 0x000fea0003800000 */
.L_x_130:
[----:B-----5:R-:W-:Y:S01]  /*8290*/  FMUL R174, R27, UR21 ;  /* 0x000000151bae7c20 */ /* 0x020fe20008400000 */
[----:B------:R-:W-:Y:S01]  /*82a0*/  IMAD.WIDE.U32 R122, R36, 0x7, R122 ;  /* 0x00000007247a7825 */ /* 0x000fe200078e007a */
[----:B------:R-:W-:Y:S01]  /*82b0*/  ISETP.GT.AND P1, PT, R0, 0x70, P2 ;  /* 0x000000700000780c */ /* 0x000fe20001724270 */
[----:B------:R-:W-:Y:S02]  /*82c0*/  BSSY B1, `(.L_x_132) ;  /* 0x000000a000017945 */ /* 0x000fe40003800000 */
[----:B------:R-:W-:Y:S01]  /*82d0*/  FFMA R177, R173, UR20, R174 ;  /* 0x00000014adb17c23 */ /* 0x000fe200080000ae */
[----:B------:R-:W-:-:S04]  /*82e0*/  IMAD.IADD R35, R226, 0x1, R123 ;  /* 0x00000001e2237824 */ /* 0x000fc800078e027b */
[----:B------:R1:W-:Y:S01]  /*82f0*/  @P4 STG.E desc[UR18][R144.64+0x20], R177 ;  /* 0x000020b190004986 */ /* 0x0003e2000c101912 */
[----:B------:R-:W-:-:S05]  /*8300*/  IADD3 R173, P4, R32, R122, RZ ;  /* 0x0000007a20ad7210 */ /* 0x000fca0007f9e0ff */
[----:B------:R-:W-:Y:S01]  /*8310*/  IMAD.X R176, R35, 0x1, R31, P4 ;  /* 0x0000000123b07824 */ /* 0x000fe200020e061f */
[----:B------:R-:W-:-:S04]  /*8320*/  LEA R174, P4, R173, UR10, 0x2 ;  /* 0x0000000aadae7c11 */ /* 0x000fc8000f8810ff */
[----:B0-----:R-:W-:Y:S01]  /*8330*/  LEA.HI.X R175, R173, UR11, R176, 0x2, P4 ;  /* 0x0000000badaf7c11 */ /* 0x001fe2000a0f14b0 */
[----:B-1----:R-:W-:Y:S08]  /*8340*/  @!P1 BRA `(.L_x_133) ;  /* 0x0000000000049947 */ /* 0x002ff00003800000 */
[----:B------:R0:W5:Y:S02]  /*8350*/  LDG.E.LTC128B R27, desc[UR18][R174.64] ;  /* 0x00000012ae1b7981 */ /* 0x000164000c1e1920 */
.L_x_133:
[----:B------:R-:W-:Y:S05]  /*8360*/  BSYNC B1 ;  /* 0x0000000000017941 */ /* 0x000fea0003800000 */
.L_x_132:
[----:B0-----:R-:W-:Y:S01]  /*8370*/  IMAD.WIDE.U32 R174, R36, 0x7, R114 ;  /* 0x0000000724ae7825 */ /* 0x001fe200078e0072 */
[----:B------:R-:W-:-:S03]  /*8380*/  IADD3 R114, P4, R122, R36, RZ ;  /* 0x000000247a727210 */ /* 0x000fc60007f9e0ff */
[----:B-----5:R-:W-:Y:S01]  /*8390*/  FMUL R115, R27, UR21 ;  /* 0x000000151b737c20 */ /* 0x020fe20008400000 */
[----:B------:R-:W-:Y:S01]  /*83a0*/  BSSY B1, `(.L_x_134) ;  /* 0x0000015000017945 */ /* 0x000fe20003800000 */
[----:B------:R-:W-:Y:S01]  /*83b0*/  IMAD.WIDE.U32 R128, R36, 0x7, R128 ;  /* 0x0000000724807825 */ /* 0x000fe200078e0080 */
[----:B------:R-:W-:-:S03]  /*83c0*/  IADD3 R122, P5, R174, R36, RZ ;  /* 0x00000024ae7a7210 */ /* 0x000fc60007fbe0ff */
[----:B------:R-:W-:Y:S01]  /*83d0*/  FFMA R181, R172, UR20, R115 ;  /* 0x00000014acb57c23 */ /* 0x000fe20008000073 */
[----:B------:R-:W-:Y:S01]  /*83e0*/  IMAD.X R115, R35, 0x1, R37, P4 ;  /* 0x0000000123737824 */ /* 0x000fe200020e0625 */
[----:B------:R-:W-:Y:S02]  /*83f0*/  IADD3.X R123, R37, R226, R175, P5, !PT ;  /* 0x000000e2257b7210 */ /* 0x000fe40002ffe4af */
[-C--:B------:R-:W-:Y:S02]  /*8400*/  IADD3 R128, P5, R128, R36.reuse, RZ ;  /* 0x0000002480807210 */ /* 0x080fe40007fbe0ff */
[----:B------:R-:W-:Y:S01]  /*8410*/  ISETP.GT.AND P4, PT, R0, 0x71, P2 ;  /* 0x000000710000780c */ /* 0x000fe20001784270 */
[----:B------:R-:W-:Y:S01]  /*8420*/  IMAD.WIDE.U32 R174, R25, R36, R122 ;  /* 0x0000002419ae7225 */ /* 0x000fe200078e007a */
[----:B------:R-:W-:Y:S02]  /*8430*/  IADD3.X R129, R37, R226, R129, P5, !PT ;  /* 0x000000e225817210 */ /* 0x000fe40002ffe481 */
[----:B------:R-:W-:-:S02]  /*8440*/  IADD3 R35, P6, R114, R32, RZ ;  /* 0x0000002072237210 */ /* 0x000fc40007fde0ff */
[----:B------:R-:W-:-:S03]  /*8450*/  IADD3 R176, P5, R4, R174, RZ ;  /* 0x000000ae04b07210 */ /* 0x000fc60007fbe0ff */
[----:B------:R-:W-:Y:S01]  /*8460*/  IMAD.X R180, R115, 0x1, R31, P6 ;  /* 0x0000000173b47824 */ /* 0x000fe200030e061f */
[----:B------:R-:W-:Y:S02]  /*8470*/  IADD3.X R177, R5, R3, R175, P5, !PT ;  /* 0x0000000305b17210 */ /* 0x000fe40002ffe4af */
[----:B------:R-:W-:-:S04]  /*8480*/  IADD3 R174, P5, R34, R150, RZ ;  /* 0x0000009622ae7210 */ /* 0x000fc80007fbe0ff */
[----:B------:R-:W-:Y:S02]  /*8490*/  IADD3.X R175, R26, R151, RZ, P5, !PT ;  /* 0x000000971aaf7210 */ /* 0x000fe40002ffe4ff */
[----:B------:R-:W-:-:S03]  /*84a0*/  LEA R172, P5, R35, UR10, 0x2 ;  /* 0x0000000a23ac7c11 */ /* 0x000fc6000f8a10ff */
[----:B------:R0:W-:Y:S01]  /*84b0*/  @P1 STG.E desc[UR18][R174.64], R181 ;  /* 0x000000b5ae001986 */ /* 0x0001e2000c101912 */
[----:B------:R-:W-:Y:S01]  /*84c0*/  LEA.HI.X R173, R35, UR11, R180, 0x2, P5 ;  /* 0x0000000b23ad7c11 */ /* 0x000fe2000a8f14b4 */
[----:B------:R-:W-:Y:S08]  /*84d0*/  @!P4 BRA `(.L_x_135) ;  /* 0x000000000004c947 */ /* 0x000ff00003800000 */
[----:B------:R1:W5:Y:S02]  /*84e0*/  LDG.E.LTC128B R27, desc[UR18][R172.64] ;  /* 0x00000012ac1b7981 */ /* 0x000364000c1e1920 */
.L_x_135:
[----:B------:R-:W-:Y:S05]  /*84f0*/  BSYNC B1 ;  /* 0x0000000000017941 */ /* 0x000fea0003800000 */
.L_x_134:
[----:B0-----:R-:W-:-:S04]  /*8500*/  IMAD.WIDE.U32 R180, R25, R36, R128 ;  /* 0x0000002419b47225 */ /* 0x001fc800078e0080 */
[----:B-----5:R-:W-:Y:S01]  /*8510*/  FMUL R182, R27, UR21 ;  /* 0x000000151bb67c20 */ /* 0x020fe20008400000 */
[----:B------:R-:W-:Y:S01]  /*8520*/  ISETP.GT.AND P5, PT, R0, 0x70, P0 ;  /* 0x000000700000780c */ /* 0x000fe200007a4270 */
[----:B------:R-:W-:Y:S01]  /*8530*/  BSSY B1, `(.L_x_136) ;  /* 0x0000011000017945 */ /* 0x000fe20003800000 */
[----:B-1----:R-:W-:Y:S01]  /*8540*/  IMAD.WIDE.U32 R172, R24, UR23, R176 ;  /* 0x0000001718ac7c25 */ /* 0x002fe2000f8e00b0 */
[----:B------:R-:W-:-:S03]  /*8550*/  IADD3 R180, P1, R4, R180, RZ ;  /* 0x000000b404b47210 */ /* 0x000fc60007f3e0ff */
[----:B------:R-:W-:Y:S01]  /*8560*/  FFMA R171, R171, UR20, R182 ;  /* 0x00000014abab7c23 */ /* 0x000fe200080000b6 */
[----:B------:R-:W-:Y:S01]  /*8570*/  VIADD R35, R173, UR6 ;  /* 0x00000006ad237c36 */ /* 0x000fe20008000000 */
[----:B------:R-:W-:Y:S02]  /*8580*/  IADD3.X R181, R5, R3, R181, P1, !PT ;  /* 0x0000000305b57210 */ /* 0x000fe40000ffe4b5 */
[----:B------:R-:W-:Y:S01]  /*8590*/  LEA R176, P1, R172, UR10, 0x2 ;  /* 0x0000000aacb07c11 */ /* 0x000fe2000f8210ff */
[----:B------:R-:W-:-:S03]  /*85a0*/  IMAD.WIDE.U32 R180, R24, UR23, R180 ;  /* 0x0000001718b47c25 */ /* 0x000fc6000f8e00b4 */
[----:B------:R-:W-:Y:S02]  /*85b0*/  LEA.HI.X R177, R172, UR11, R35, 0x2, P1 ;  /* 0x0000000bacb17c11 */ /* 0x000fe400088f1423 */
[----:B------:R-:W-:Y:S02]  /*85c0*/  IADD3 R172, P1, R34, R144, RZ ;  /* 0x0000009022ac7210 */ /* 0x000fe40007f3e0ff */
[----:B------:R-:W-:-:S03]  /*85d0*/  IADD3 R35, R181, UR6, RZ ;  /* 0x00000006b5237c10 */ /* 0x000fc6000fffe0ff */
[----:B------:R-:W-:Y:S01]  /*85e0*/  IMAD.X R173, R26, 0x1, R145, P1 ;  /* 0x000000011aad7824 */ /* 0x000fe200008e0691 */
[----:B------:R-:W-:-:S04]  /*85f0*/  LEA R182, P1, R180, UR10, 0x2 ;  /* 0x0000000ab4b67c11 */ /* 0x000fc8000f8210ff */
[----:B------:R0:W-:Y:S01]  /*8600*/  @P4 STG.E desc[UR18][R172.64], R171 ;  /* 0x000000abac004986 */ /* 0x0001e2000c101912 */
[----:B------:R-:W-:Y:S01]  /*8610*/  LEA.HI.X R183, R180, UR11, R35, 0x2, P1 ;  /* 0x0000000bb4b77c11 */ /* 0x000fe200088f1423 */
[----:B------:R-:W-:Y:S07]  /*8620*/  @!P5 BRA `(.L_x_137) ;  /* 0x000000000004d947 */ /* 0x000fee0003800000 */
[----:B------:R1:W5:Y:S02]  /*8630*/  LDG.E.LTC128B R27, desc[UR18][R176.64+0x20] ;  /* 0x00002012b01b7981 */ /* 0x000364000c1e1920 */
.L_x_137:
[----:B------:R-:W-:Y:S05]  /*8640*/  BSYNC B1 ;  /* 0x0000000000017941 */ /* 0x000fea0003800000 */
.L_x_136:
[----:B------:R-:W-:Y:S01]  /*8650*/  IMAD.WIDE.U32 R122, R36, 0x7, R122 ;  /* 0x00000007247a7825 */ /* 0x000fe200078e007a */
[----:B------:R-:W-:-:S03]  /*8660*/  ISETP.GT.AND P6, PT, R0, 0x71, P0 ;  /* 0x000000710000780c */ /* 0x000fc600007c4270 */
[----:B-----5:R-:W-:Y:S01]  /*8670*/  FMUL R33, R27, UR21 ;  /* 0x000000151b217c20 */ /* 0x020fe20008400000 */
[----:B------:R-:W-:Y:S01]  /*8680*/  BSSY B1, `(.L_x_138) ;  /* 0x0000010000017945 */ /* 0x000fe20003800000 */
[----:B------:R-:W-:Y:S01]  /*8690*/  IMAD.WIDE.U32 R128, R36, 0x7, R128 ;  /* 0x0000000724807825 */ /* 0x000fe200078e0080 */
[----:B------:R-:W-:-:S03]  /*86a0*/  IADD3 R122, P1, R122, R36, RZ ;  /* 0x000000247a7a7210 */ /* 0x000fc60007f3e0ff */
[----:B------:R-:W-:Y:S01]  /*86b0*/  FFMA R35, R170, UR20, R33 ;  /* 0x00000014aa237c23 */ /* 0x000fe20008000021 */
[----:B------:R-:W-:Y:S01]  /*86c0*/  IMAD.WIDE.U32 R114, R36, 0x7, R114 ;  /* 0x0000000724727825 */ /* 0x000fe200078e0072 */
[C---:B------:R-:W-:Y:S02]  /*86d0*/  IADD3.X R123, R37.reuse, R226, R123, P1, !PT ;  /* 0x000000e2257b7210 */ /* 0x040fe40000ffe47b */
[----:B------:R-:W-:Y:S01]  /*86e0*/  IADD3 R128, P1, R128, R36, RZ ;  /* 0x0000002480807210 */ /* 0x000fe20007f3e0ff */
[----:B------:R0:W-:Y:S01]  /*86f0*/  @P5 STG.E desc[UR18][R174.64+0x20], R35 ;  /* 0x00002023ae005986 */ /* 0x0001e2000c101912 */
[----:B------:R-:W-:Y:S02]  /*8700*/  IMAD.IADD R115, R226, 0x1, R115 ;  /* 0x00000001e2737824 */ /* 0x000fe400078e0273 */
[----:B------:R-:W-:Y:S01]  /*8710*/  IADD3.X R129, R37, R226, R129, P1, !PT ;  /* 0x000000e225817210 */ /* 0x000fe20000ffe481 */
[----:B------:R-:W-:Y:S01]  /*8720*/  IMAD.WIDE.U32 R122, R25, R36, R122 ;  /* 0x00000024197a7225 */ /* 0x000fe200078e007a */
[----:B------:R-:W-:-:S02]  /*8730*/  IADD3 R33, P1, R32, R114, RZ ;  /* 0x0000007220217210 */ /* 0x000fc40007f3e0ff */
[-C--:B------:R-:W-:Y:S01]  /*8740*/  IADD3 R114, P4, P5, R32, R36.reuse, R114 ;  /* 0x0000002420727210 */ /* 0x080fe20007d9e072 */
[----:B------:R-:W-:Y:S01]  /*8750*/  IMAD.WIDE.U32 R128, R25, R36, R128 ;  /* 0x0000002419807225 */ /* 0x000fe200078e0080 */
[----:B------:R-:W-:Y:S11]  /*8760*/  @!P6 BRA `(.L_x_139) ;  /* 0x000000000004e947 */ /* 0x000ff60003800000 */
[----:B------:R0:W5:Y:S02]  /*8770*/  LDG.E.LTC128B R27, desc[UR18][R182.64+0x20] ;  /* 0x00002012b61b7981 */ /* 0x000164000c1e1920 */
.L_x_139:
[----:B------:R-:W-:Y:S05]  /*8780*/  BSYNC B1 ;  /* 0x0000000000017941 */ /* 0x000fea0003800000 */
.L_x_138:
[----:B-----5:R-:W-:Y:S01]  /*8790*/  FMUL R30, R27, UR21 ;  /* 0x000000151b1e7c20 */ /* 0x020fe20008400000 */
[----:B------:R-:W-:Y:S01]  /*87a0*/  IADD3.X R37, R31, R37, R115, P4, P5 ;  /* 0x000000251f257210 */ /* 0x000fe200027ea473 */
[----:B------:R-:W-:Y:S01]  /*87b0*/  IMAD.X R32, R115, 0x1, R31, P1 ;  /* 0x0000000173207824 */ /* 0x000fe200008e061f */
[----:B------:R-:W-:Y:S01]  /*87c0*/  ISETP.GT.AND P4, PT, R0, 0x78, P2 ;  /* 0x000000780000780c */ /* 0x000fe20001784270 */
[----:B------:R-:W-:Y:S01]  /*87d0*/  FFMA R169, R169, UR20, R30 ;  /* 0x00000014a9a97c23 */ /* 0x000fe2000800001e */
[C---:B------:R-:W-:Y:S01]  /*87e0*/  LEA R30, P1, R33.reuse, UR10, 0x2 ;  /* 0x0000000a211e7c11 */ /* 0x040fe2000f8210ff */
[----:B------:R-:W-:Y:S03]  /*87f0*/  BSSY B1, `(.L_x_140) ;  /* 0x0000005000017945 */ /* 0x000fe60003800000 */
[----:B------:R0:W-:Y:S01]  /*8800*/  @P6 STG.E desc[UR18][R172.64+0x20], R169 ;  /* 0x000020a9ac006986 */ /* 0x0001e2000c101912 */
[----:B------:R-:W-:-:S06]  /*8810*/  LEA.HI.X R31, R33, UR11, R32, 0x2, P1 ;  /* 0x0000000b211f7c11 */ /* 0x000fcc00088f1420 */
[----:B------:R-:W-:Y:S05]  /*8820*/  @!P4 BRA `(.L_x_141) ;  /* 0x000000000004c947 */ /* 0x000fea0003800000 */
[----:B------:R0:W5:Y:S02]  /*8830*/  LDG.E.LTC128B R27, desc[UR18][R30.64] ;  /* 0x000000121e1b7981 */ /* 0x000164000c1e1920 */
.L_x_141:
[----:B------:R-:W-:Y:S05]  /*8840*/  BSYNC B1 ;  /* 0x0000000000017941 */ /* 0x000fea0003800000 */
.L_x_140:
[C---:B0-----:R-:W-:Y:S01]  /*8850*/  IADD3 R30, P1, R34.reuse, R172, RZ ;  /* 0x000000ac221e7210 */ /* 0x041fe20007f3e0ff */
[----:B-----5:R-:W-:Y:S01]  /*8860*/  FMUL R25, R27, UR21 ;  /* 0x000000151b197c20 */ /* 0x020fe20008400000 */
[----:B------:R-:W-:Y:S01]  /*8870*/  IADD3 R34, P5, R34, R174, RZ ;  /* 0x000000ae22227210 */ /* 0x000fe20007fbe0ff */
[----:B------:R-:W-:Y:S01]  /*8880*/  BSSY B1, `(.L_x_142) ;  /* 0x000000e000017945 */ /* 0x000fe20003800000 */
[----:B------:R-:W-:Y:S01]  /*8890*/  ISETP.GT.AND P2, PT, R0, 0x79, P2 ;  /* 0x000000790000780c */ /* 0x000fe20001744270 */
[----:B------:R-:W-:Y:S01]  /*88a0*/  FFMA R25, R168, UR20, R25 ;  /* 0x00000014a8197c23 */ /* 0x000fe20008000019 */
[----:B------:R-:W-:Y:S01]  /*88b0*/  IADD3 R32, P6, R4, R122, RZ ;  /* 0x0000007a04207210 */ /* 0x000fe20007fde0ff */
[----:B------:R-:W-:Y:S01]  /*88c0*/  IMAD.X R35, R26, 0x1, R175, P5 ;  /* 0x000000011a237824 */ /* 0x000fe200028e06af */
[----:B------:R-:W-:Y:S02]  /*88d0*/  IADD3 R4, P5, R4, R128, RZ ;  /* 0x0000008004047210 */ /* 0x000fe40007fbe0ff */
[----:B------:R-:W-:-:S02]  /*88e0*/  IADD3.X R33, R5, R3, R123, P6, !PT ;  /* 0x0000000305217210 */ /* 0x000fc400037fe47b */
[----:B------:R0:W-:Y:S01]  /*88f0*/  @P4 STG.E desc[UR18][R34.64], R25 ;  /* 0x0000001922004986 */ /* 0x0001e2000c101912 */
[----:B------:R-:W-:Y:S02]  /*8900*/  LEA R36, P6, R114, UR10, 0x2 ;  /* 0x0000000a72247c11 */ /* 0x000fe4000f8c10ff */
[----:B------:R-:W-:Y:S01]  /*8910*/  IADD3.X R5, R5, R3, R129, P5, !PT ;  /* 0x0000000305057210 */ /* 0x000fe20002ffe481 */
[----:B------:R-:W-:Y:S01]  /*8920*/  IMAD.WIDE.U32 R32, R24, UR23, R32 ;  /* 0x0000001718207c25 */ /* 0x000fe2000f8e0020 */
[----:B------:R-:W-:Y:S01]  /*8930*/  LEA.HI.X R37, R114, UR11, R37, 0x2, P6 ;  /* 0x0000000b72257c11 */ /* 0x000fe2000b0f1425 */
[----:B------:R-:W-:Y:S08]  /*8940*/  @!P2 BRA `(.L_x_143) ;  /* 0x000000000004a947 */ /* 0x000ff00003800000 */
[----:B------:R0:W5:Y:S02]  /*8950*/  LDG.E.LTC128B R27, desc[UR18][R36.64] ;  /* 0x00000012241b7981 */ /* 0x000164000c1e1920 */
.L_x_143:
[----:B------:R-:W-:Y:S05]  /*8960*/  BSYNC B1 ;  /* 0x0000000000017941 */ /* 0x000fea0003800000 */
.L_x_142:
[----:B-----5:R-:W-:Y:S01]  /*8970*/  FMUL R114, R27, UR21 ;  /* 0x000000151b727c20 */ /* 0x020fe20008400000 */
[----:B------:R-:W-:Y:S01]  /*8980*/  IMAD.X R31, R26, 0x1, R173, P1 ;  /* 0x000000011a1f7824 */ /* 0x000fe200008e06ad */
[----:B------:R-:W-:Y:S01]  /*8990*/  ISETP.GT.AND P4, PT, R0, 0x78, P0 ;  /* 0x000000780000780c */ /* 0x000fe20000784270 */
[----:B------:R-:W-:Y:S01]  /*89a0*/  BSSY B1, `(.L_x_144) ;  /* 0x0000009000017945 */ /* 0x000fe20003800000 */
[----:B------:R-:W-:Y:S01]  /*89b0*/  FFMA R167, R167, UR20, R114 ;  /* 0x00000014a7a77c23 */ /* 0x000fe20008000072 */
[----:B------:R-:W-:Y:S01]  /*89c0*/  IADD3 R3, R33, UR6, RZ ;  /* 0x0000000621037c10 */ /* 0x000fe2000fffe0ff */
[----:B------:R-:W-:Y:S01]  /*89d0*/  IMAD.WIDE.U32 R4, R24, UR23, R4 ;  /* 0x0000001718047c25 */ /* 0x000fe2000f8e0004 */
[C---:B0-----:R-:W-:Y:S02]  /*89e0*/  LEA R36, P5, R32.reuse, UR10, 0x2 ;  /* 0x0000000a20247c11 */ /* 0x041fe4000f8a10ff */
[----:B------:R0:W-:Y:S02]  /*89f0*/  @P2 STG.E desc[UR18][R30.64], R167 ;  /* 0x000000a71e002986 */ /* 0x0001e4000c101912 */
[----:B------:R-:W-:-:S04]  /*8a00*/  LEA.HI.X R37, R32, UR11, R3, 0x2, P5 ;  /* 0x0000000b20257c11 */ /* 0x000fc8000a8f1403 */
[----:B------:R-:W-:Y:S05]  /*8a10*/  @!P4 BRA `(.L_x_145) ;  /* 0x000000000004c947 */ /* 0x000fea0003800000 */
[----:B------:R0:W5:Y:S02]  /*8a20*/  LDG.E.LTC128B R27, desc[UR18][R36.64+0x20] ;  /* 0x00002012241b7981 */ /* 0x000164000c1e1920 */
.L_x_145:
[----:B------:R-:W-:Y:S05]  /*8a30*/  BSYNC B1 ;  /* 0x0000000000017941 */ /* 0x000fea0003800000 */
.L_x_144:
[----:B-----5:R-:W-:Y:S01]  /*8a40*/  FMUL R3, R27, UR21 ;  /* 0x000000151b037c20 */ /* 0x020fe20008400000 */
[----:B------:R-:W-:Y:S01]  /*8a50*/  ISETP.GT.AND P1, PT, R0, 0x79, P0 ;  /* 0x000000790000780c */ /* 0x000fe20000724270 */
[----:B------:R-:W-:Y:S01]  /*8a60*/  VIADD R5, R5, UR6 ;  /* 0x0000000605057c36 */ /* 0x000fe20008000000 */
[----:B------:R-:W-:Y:S01]  /*8a70*/  LEA R24, P2, R4, UR10, 0x2 ;  /* 0x0000000a04187c11 */ /* 0x000fe2000f8410ff */
[----:B------:R-:W-:Y:S01]  /*8a80*/  FFMA R3, R166, UR20, R3 ;  /* 0x00000014a6037c23 */ /* 0x000fe20008000003 */
[----:B------:R-:W-:Y:S01]  /*8a90*/  BSSY B1, `(.L_x_146) ;  /* 0x0000006000017945 */ /* 0x000fe20003800000 */
[----:B------:R-:W-:Y:S02]  /*8aa0*/  ISETP.GT.AND P0, PT, R2, 0x80, PT ;  /* 0x000000800200780c */ /* 0x000fe40003f04270 */
[----:B------:R-:W-:Y:S01]  /*8ab0*/  LEA.HI.X R25, R4, UR11, R5, 0x2, P2 ;  /* 0x0000000b04197c11 */ /* 0x000fe200090f1405 */
[----:B------:R0:W-:Y:S05]  /*8ac0*/  @P4 STG.E desc[UR18][R34.64+0x20], R3 ;  /* 0x0000200322004986 */ /* 0x0001ea000c101912 */
[----:B------:R-:W-:Y:S05]  /*8ad0*/  @!P1 BRA `(.L_x_147) ;  /* 0x0000000000049947 */ /* 0x000fea0003800000 */
[----:B------:R0:W5:Y:S02]  /*8ae0*/  LDG.E.LTC128B R27, desc[UR18][R24.64+0x20] ;  /* 0x00002012181b7981 */ /* 0x000164000c1e1920 */
.L_x_147:
[----:B------:R-:W-:Y:S05]  /*8af0*/  BSYNC B1 ;  /* 0x0000000000017941 */ /* 0x000fea0003800000 */
.L_x_146:
[----:B-----5:R-:W-:Y:S01]  /*8b00*/  FMUL R4, R27, UR21 ;  /* 0x000000151b047c20 */ /* 0x020fe20008400000 */
[----:B------:R-:W-:Y:S01]  /*8b10*/  ISETP.GT.AND P2, PT, R0, RZ, P0 ;  /* 0x000000ff0000720c */ /* 0x000fe20000744270 */
[----:B------:R-:W-:Y:S02]  /*8b20*/  BSSY B1, `(.L_x_148) ;  /* 0x0000005000017945 */ /* 0x000fe40003800000 */
[----:B------:R-:W-:-:S05]  /*8b30*/  FFMA R165, R165, UR20, R4 ;  /* 0x00000014a5a57c23 */ /* 0x000fca0008000004 */
[----:B------:R0:W-:Y:S05]  /*8b40*/  @P1 STG.E desc[UR18][R30.64+0x20], R165 ;  /* 0x000020a51e001986 */ /* 0x0001ea000c101912 */
[----:B------:R-:W-:Y:S05]  /*8b50*/  @!P2 BRA `(.L_x_149) ;  /* 0x000000000004a947 */ /* 0x000fea0003800000 */
[----:B------:R0:W5:Y:S02]  /*8b60*/  LDG.E.LTC128B R27, desc[UR18][R40.64+0x200] ;  /* 0x00020012281b7981 */ /* 0x000164000c1e1920 */
.L_x_149:
[----:B------:R-:W-:Y:S05]  /*8b70*/  BSYNC B1 ;  /* 0x0000000000017941 */ /* 0x000fea0003800000 */
.L_x_148:
[----:B0----5:R-:W-:Y:S01]  /*8b80*/  FMUL R3, R27, UR21 ;  /* 0x000000151b037c20 */ /* 0x021fe20008400000 */
[----:B------:R-:W-:Y:S01]  /*8b90*/  ISETP.GT.AND P4, PT, R0, 0x1, P0 ;  /* 0x000000010000780c */ /* 0x000fe20000784270 */
[----:B------:R-:W-:Y:S01]  /*8ba0*/  BSSY B1, `(.L_x_150) ;  /* 0x0000006000017945 */ /* 0x000fe20003800000 */
[----:B------:R-:W-:Y:S01]  /*8bb0*/  ISETP.GT.AND P1, PT, R2, 0x88, PT ;  /* 0x000000880200780c */ /* 0x000fe20003f24270 */
[----:B------:R-:W-:-:S05]  /*8bc0*/  FFMA R3, R164, UR20, R3 ;  /* 0x00000014a4037c23 */ /* 0x000fca0008000003 */
[----:B------:R0:W-:Y:S05]  /*8bd0*/  @P2 STG.E desc[UR18][R28.64+0x200], R3 ;  /* 0x000200031c002986 */ /* 0x0001ea000c101912 */
[----:B------:R-:W-:Y:S05]  /*8be0*/  @!P4 BRA `(.L_x_151) ;  /* 0x000000000004c947 */ /* 0x000fea0003800000 */
[----:B------:R0:W5:Y:S02]  /*8bf0*/  LDG.E.LTC128B R27, desc[UR18][R42.64+0x200] ;  /* 0x000200122a1b7981 */ /* 0x000164000c1e1920 */
.L_x_151:
[----:B------:R-:W-:Y:S05]  /*8c00*/  BSYNC B1 ;  /* 0x0000000000017941 */ /* 0x000fea0003800000 */
.L_x_150:
[----:B-----5:R-:W-:Y:S01]  /*8c10*/  FMUL R2, R27, UR21 ;  /* 0x000000151b027c20 */ /* 0x020fe20008400000 */
[----:B------:R-:W-:Y:S01]  /*8c20*/  ISETP.GT.AND P2, PT, R0, RZ, P1 ;  /* 0x000000ff0000720c */ /* 0x000fe20000f44270 */
[----:B------:R-:W-:Y:S02]  /*8c30*/  BSSY B1, `(.L_x_152) ;  /* 0x0000005000017945 */ /* 0x000fe40003800000 */
[----:B------:R-:W-:-:S05]  /*8c40*/  FFMA R163, R163, UR20, R2 ;  /* 0x00000014a3a37c23 */ /* 0x000fca0008000002 */
[----:B------:R0:W-:Y:S05]  /*8c50*/  @P4 STG.E desc[UR18][R38.64+0x200], R163 ;  /* 0x000200a326004986 */ /* 0x0001ea000c101912 */
[----:B------:R-:W-:Y:S05]  /*8c60*/  @!P2 BRA `(.L_x_153) ;  /* 0x000000000004a947 */ /* 0x000fea0003800000 */
[----:B------:R0:W5:Y:S02]  /*8c70*/  LDG.E.LTC128B R27, desc[UR18][R40.64+0x220] ;  /* 0x00022012281b7981 */ /* 0x000164000c1e1920 */
.L_x_153:
[----:B------:R-:W-:Y:S05]  /*8c80*/  BSYNC B1 ;  /* 0x0000000000017941 */ /* 0x000fea0003800000 */
.L_x_152:
[----:B0----5:R-:W-:Y:S01]  /*8c90*/  FMUL R3, R27, UR21 ;  /* 0x000000151b037c20 */ /* 0x021fe20008400000 */
[----:B------:R-:W-:Y:S01]  /*8ca0*/  ISETP.GT.AND P4, PT, R0, 0x1, P1 ;  /* 0x000000010000780c */ /* 0x000fe20000f84270 */
[----:B------:R-:W-:Y:S02]  /*8cb0*/  BSSY B1, `(.L_x_154) ;  /* 0x0000005000017945 */ /* 0x000fe40003800000 */
[----:B------:R-:W-:-:S05]  /*8cc0*/  FFMA R3, R162, UR20, R3 ;  /* 0x00000014a2037c23 */ /* 0x000fca0008000003 */
[----:B------:R0:W-:Y:S05]  /*8cd0*/  @P2 STG.E desc[UR18][R28.64+0x220], R3 ;  /* 0x000220031c002986 */ /* 0x0001ea000c101912 */
[----:B------:R-:W-:Y:S05]  /*8ce0*/  @!P4 BRA `(.L_x_155) ;  /* 0x000000000004c947 */ /* 0x000fea0003800000 */
[----:B------:R0:W5:Y:S02]  /*8cf0*/  LDG.E.LTC128B R27, desc[UR18][R42.64+0x220] ;  /* 0x000220122a1b7981 */ /* 0x000164000c1e1920 */
.L_x_155:
[----:B------:R-:W-:Y:S05]  /*8d00*/  BSYNC B1 ;  /* 0x0000000000017941 */ /* 0x000fea0003800000 */
.L_x_154:
[----:B-----5:R-:W-:Y:S01]  /*8d10*/  FMUL R2, R27, UR21 ;  /* 0x000000151b027c20 */ /* 0x020fe20008400000 */
[----:B------:R-:W-:Y:S01]  /*8d20*/  ISETP.GT.AND P2, PT, R0, 0x8, P0 ;  /* 0x000000080000780c */ /* 0x000fe20000744270 */
[----:B------:R-:W-:Y:S02]  /*8d30*/  BSSY B1, `(.L_x_156) ;  /* 0x0000005000017945 */ /* 0x000fe40003800000 */
[----:B------:R-:W-:-:S05]  /*8d40*/  FFMA R161, R161, UR20, R2 ;  /* 0x00000014a1a17c23 */ /* 0x000fca0008000002 */
[----:B------:R0:W-:Y:S05]  /*8d50*/  @P4 STG.E desc[UR18][R38.64+0x220], R161 ;  /* 0x000220a126004986 */ /* 0x0001ea000c101912 */
[----:B------:R-:W-:Y:S05]  /*8d60*/  @!P2 BRA `(.L_x_157) ;  /* 0x000000000004a947 */ /* 0x000fea0003800000 */
[----:B------:R0:W5:Y:S02]  /*8d70*/  LDG.E.LTC128B R27, desc[UR18][R60.64+0x200] ;  /* 0x000200123c1b7981 */ /* 0x000164000c1e1920 */
.L_x_157:
[----:B------:R-:W-:Y:S05]  /*8d80*/  BSYNC B1 ;  /* 0x0000000000017941 */ /* 0x000fea0003800000 */
.L_x_156:
[----:B0----5:R-:W-:Y:S01]  /*8d90*/  FMUL R3, R27, UR21 ;  /* 0x000000151b037c20 */ /* 0x021fe20008400000 */
[----:B------:R-:W-:Y:S01]  /*8da0*/  ISETP.GT.AND P4, PT, R0, 0x9, P0 ;  /* 0x000000090000780c */ /* 0x000fe20000784270 */
[----:B------:R-:W-:Y:S02]  /*8db0*/  BSSY B1, `(.L_x_158) ;  /* 0x0000005000017945 */ /* 0x000fe40003800000 */
[----:B------:R-:W-:-:S05]  /*8dc0*/  FFMA R3, R160, UR20, R3 ;  /* 0x00000014a0037c23 */ /* 0x000fca0008000003 */
[----:B------:R0:W-:Y:S05]  /*8dd0*/  @P2 STG.E desc[UR18][R44.64+0x200], R3 ;  /* 0x000200032c002986 */ /* 0x0001ea000c101912 */
[----:B------:R-:W-:Y:S05]  /*8de0*/  @!P4 BRA `(.L_x_159) ;  /* 0x000000000004c947 */ /* 0x000fea0003800000 */
[----:B------:R0:W5:Y:S02]  /*8df0*/  LDG.E.LTC128B R27, desc[UR18][R54.64+0x200] ;  /* 0x00020012361b7981 */ /* 0x000164000c1e1920 */
.L_x_159:
[----:B------:R-:W-:Y:S05]  /*8e00*/  BSYNC B1 ;  /* 0x0000000000017941 */ /* 0x000fea0003800000 */
.L_x_158:
[----:B-----5:R-:W-:Y:S01]  /*8e10*/  FMUL R2, R27, UR21 ;  /* 0x000000151b027c20 */ /* 0x020fe20008400000 */
[----:B------:R-:W-:Y:S01]  /*8e20*/  ISETP.GT.AND P2, PT, R0, 0x8, P1 ;  /* 0x000000080000780c */ /* 0x000fe20000f44270 */
[----:B------:R-:W-:Y:S02]  /*8e30*/  BSSY B1, `(.L_x_160) ;  /* 0x0000005000017945 */ /* 0x000fe40003800000 */
[----:B------:R-:W-:-:S05]  /*8e40*/  FFMA R159, R159, UR20, R2 ;  /* 0x000000149f9f7c23 */ /* 0x000fca0008000002 */
[----:B------:R0:W-:Y:S05]  /*8e50*/  @P4 STG.E desc[UR18][R58.64+0x200], R159 ;  /* 0x0002009f3a004986 */ /* 0x0001ea000c101912 */
[----:B------:R-:W-:Y:S05]  /*8e60*/  @!P2 BRA `(.L_x_161) ;  /* 0x000000000004a947 */ /* 0x000fea0003800000 */
[----:B------:R0:W5:Y:S02]  /*8e70*/  LDG.E.LTC128B R27, desc[UR18][R60.64+0x220] ;  /* 0x000220123c1b7981 */ /* 0x000164000c1e1920 */
.L_x_161:
[----:B------:R-:W-:Y:S05]  /*8e80*/  BSYNC B1 ;  /* 0x0000000000017941 */ /* 0x000fea0003800000 */
.L_x_160:
[----:B0----5:R-:W-:Y:S01]  /*8e90*/  FMUL R3, R27, UR21 ;  /* 0x000000151b037c20 */ /* 0x021fe20008400000 */
[----:B------:R-:W-:Y:S01]  /*8ea0*/  ISETP.GT.AND P4, PT, R0, 0x9, P1 ;  /* 0x000000090000780c */ /* 0x000fe20000f84270 */
[----:B------:R-:W-:Y:S02]  /*8eb0*/  BSSY B1, `(.L_x_162) ;  /* 0x0000005000017945 */ /* 0x000fe40003800000 */
[----:B------:R-:W-:-:S05]  /*8ec0*/  FFMA R3, R158, UR20, R3 ;  /* 0x000000149e037c23 */ /* 0x000fca0008000003 */
[----:B------:R0:W-:Y:S05]  /*8ed0*/  @P2 STG.E desc[UR18][R44.64+0x220], R3 ;  /* 0x000220032c002986 */ /* 0x0001ea000c101912 */
[----:B------:R-:W-:Y:S05]  /*8ee0*/  @!P4 BRA `(.L_x_163) ;  /* 0x000000000004c947 */ /* 0x000fea0003800000 */
[----:B------:R0:W5:Y:S02]  /*8ef0*/  LDG.E.LTC128B R27, desc[UR18][R54.64+0x220] ;  /* 0x00022012361b7981 */ /* 0x000164000c1e1920 */
.L_x_163:
[----:B------:R-:W-:Y:S05]  /*8f00*/  BSYNC B1 ;  /* 0x0000000000017941 */ /* 0x000fea0003800000 */
.L_x_162:
[----:B-----5:R-:W-:Y:S01]  /*8f10*/  FMUL R2, R27, UR21 ;  /* 0x000000151b027c20 */ /* 0x020fe20008400000 */
[----:B------:R-:W-:Y:S01]  /*8f20*/  ISETP.GT.AND P2, PT, R0, 0x10, P0 ;  /* 0x000000100000780c */ /* 0x000fe20000744270 */
[----:B------:R-:W-:Y:S02]  /*8f30*/  BSSY B1, `(.L_x_164) ;  /* 0x0000005000017945 */ /* 0x000fe40003800000 */
[----:B------:R-:W-:-:S05]  /*8f40*/  FFMA R157, R157, UR20, R2 ;  /* 0x000000149d9d7c23 */ /* 0x000fca0008000002 */
[----:B------:R0:W-:Y:S05]  /*8f50*/  @P4 STG.E desc[UR18][R58.64+0x220], R157 ;  /* 0x0002209d3a004986 */ /* 0x0001ea000c101912 */
[----:B------:R-:W-:Y:S05]  /*8f60*/  @!P2 BRA `(.L_x_165) ;  /* 0x000000000004a947 */ /* 0x000fea0003800000 */
[----:B------:R0:W5:Y:S02]  /*8f70*/  LDG.E.LTC128B R27, desc[UR18][R48.64+0x200] ;  /* 0x00020012301b7981 */ /* 0x000164000c1e1920 */
.L_x_165:
[----:B------:R-:W-:Y:S05]  /*8f80*/  BSYNC B1 ;  /* 0x0000000000017941 */ /* 0x000fea0003800000 */
.L_x_164:
[----:B0----5:R-:W-:Y:S01]  /*8f90*/  FMUL R3, R27, UR21 ;  /* 0x000000151b037c20 */ /* 0x021fe20008400000 */
[----:B------:R-:W-:Y:S01]  /*8fa0*/  ISETP.GT.AND P4, PT, R0, 0x11, P0 ;  /* 0x000000110000780c */ /* 0x000fe20000784270 */
[----:B------:R-:W-:Y:S02]  /*8fb0*/  BSSY B1, `(.L_x_166) ;  /* 0x0000005000017945 */ /* 0x000fe40003800000 */
[----:B------:R-:W-:-:S05]  /*8fc0*/  FFMA R3, R156, UR20, R3 ;  /* 0x000000149c037c23 */ /* 0x000fca0008000003 */
[----:B------:R0:W-:Y:S05]  /*8fd0*/  @P2 STG.E desc[UR18][R46.64+0x200], R3 ;  /* 0x000200032e002986 */ /* 0x0001ea000c101912 */
[----:B------:R-:W-:Y:S05]  /*8fe0*/  @!P4 BRA `(.L_x_167) ;  /* 0x000000000004c947 */ /* 0x000fea0003800000 */
[----:B------:R0:W5:Y:S02]  /*8ff0*/  LDG.E.LTC128B R27, desc[UR18][R56.64+0x200] ;  /* 0x00020012381b7981 */ /* 0x000164000c1e1920 */
.L_x_167:
[----:B------:R-:W-:Y:S05]  /*9000*/  BSYNC B1 ;  /* 0x0000000000017941 */ /* 0x000fea0003800000 */
.L_x_166:
[----:B-----5:R-:W-:Y:S01]  /*9010*/  FMUL R2, R27, UR21 ;  /* 0x000000151b027c20 */ /* 0x020fe20008400000 */
[----:B------:R-:W-:Y:S01]  /*9020*/  ISETP.GT.AND P2, PT, R0, 0x10, P1 ;  /* 0x000000100000780c */ /* 0x000fe20000f44270 */
[----:B------:R-:W-:Y:S02]  /*9030*/  BSSY B1, `(.L_x_168) ;  /* 0x0000005000017945 */ /* 0x000fe40003800000 */
[----:B------:R-:W-:-:S05]  /*9040*/  FFMA R155, R155, UR20, R2 ;  /* 0x000000149b9b7c23 */ /* 0x000fca0008000002 */
[----:B------:R0:W-:Y:S05]  /*9050*/  @P4 STG.E desc[UR18][R52.64+0x200], R155 ;  /* 0x0002009b34004986 */ /* 0x0001ea000c101912 */
[----:B------:R-:W-:Y:S05]  /*9060*/  @!P2 BRA `(.L_x_169) ;  /* 0x000000000004a947 */ /* 0x000fea0003800000 */
[----:B------:R0:W5:Y:S02]  /*9070*/  LDG.E.LTC128B R27, desc[UR18][R48.64+0x220] ;  /* 0x00022012301b7981 */ /* 0x000164000c1e1920 */
.L_x_169:
[----:B------:R-:W-:Y:S05]  /*9080*/  BSYNC B1 ;  /* 0x0000000000017941 */ /* 0x000fea0003800000 */
.L_x_168:
[----:B0----5:R-:W-:Y:S01]  /*9090*/  FMUL R3, R27, UR21 ;  /* 0x000000151b037c20 */ /* 0x021fe20008400000 */
[----:B------:R-:W-:Y:S01]  /*90a0*/  ISETP.GT.AND P4, PT, R0, 0x11, P1 ;  /* 0x000000110000780c */ /* 0x000fe20000f84270 */
[----:B------:R-:W-:Y:S02]  /*90b0*/  BSSY B1, `(.L_x_170) ;  /* 0x0000005000017945 */ /* 0x000fe40003800000 */
[----:B------:R-:W-:-:S05]  /*90c0*/  FFMA R3, R154, UR20, R3 ;  /* 0x000000149a037c23 */ /* 0x000fca0008000003 */
[----:B------:R0:W-:Y:S05]  /*90d0*/  @P2 STG.E desc[UR18][R46.64+0x220], R3 ;  /* 0x000220032e002986 */ /* 0x0001ea000c101912 */
[----:B------:R-:W-:Y:S05]  /*90e0*/  @!P4 BRA `(.L_x_171) ;  /* 0x000000000004c947 */ /* 0x000fea0003800000 */
[----:B------:R0:W5:Y:S02]  /*90f0*/  LDG.E.LTC128B R27, desc[UR18][R56.64+0x220] ;  /* 0x00022012381b7981 */ /* 0x000164000c1e1920 */
.L_x_171:
[----:B------:R-:W-:Y:S05]  /*9100*/  BSYNC B1 ;  /* 0x0000000000017941 */ /* 0x000fea0003800000 */
.L_x_170:
[----:B-----5:R-:W-:Y:S01]  /*9110*/  FMUL R2, R27, UR21 ;  /* 0x000000151b027c20 */ /* 0x020fe20008400000 */
[----:B------:R-:W-:Y:S01]  /*9120*/  ISETP.GT.AND P2, PT, R0, 0x18, P0 ;  /* 0x000000180000780c */ /* 0x000fe20000744270 */
[----:B------:R-:W-:Y:S02]  /*9130*/  BSSY B1, `(.L_x_172) ;  /* 0x0000005000017945 */ /* 0x000fe40003800000 */
[----:B------:R-:W-:-:S05]  /*9140*/  FFMA R23, R23, UR20, R2 ;  /* 0x0000001417177c23 */ /* 0x000fca0008000002 */
[----:B------:R0:W-:Y:S05]  /*9150*/  @P4 STG.E desc[UR18][R52.64+0x220], R23 ;  /* 0x0002201734004986 */ /* 0x0001ea000c101912 */
[----:B------:R-:W-:Y:S05]  /*9160*/  @!P2 BRA `(.L_x_173) ;  /* 0x000000000004a947 */ /* 0x000fea0003800000 */
[----:B------:R0:W5:Y:S02]  /*9170*/  LDG.E.LTC128B R27, desc[UR18][R64.64+0x200] ;  /* 0x00020012401b7981 */ /* 0x000164000c1e1920 */
.L_x_173:
[----:B------:R-:W-:Y:S05]  /*9180*/  BSYNC B1 ;  /* 0x0000000000017941 */ /* 0x000fea0003800000 */
.L_x_172:
[----:B0----5:R-:W-:Y:S01]  /*9190*/  FMUL R3, R27, UR21 ;  /* 0x000000151b037c20 */ /* 0x021fe20008400000 */
[----:B------:R-:W-:Y:S01]  /*91a0*/  ISETP.GT.AND P4, PT, R0, 0x19, P0 ;  /* 0x000000190000780c */ /* 0x000fe20000784270 */
[----:B------:R-:W-:Y:S02]  /*91b0*/  BSSY B1, `(.L_x_174) ;  /* 0x0000005000017945 */ /* 0x000fe40003800000 */
[----:B------:R-:W-:-:S05]  /*91c0*/  FFMA R3, R22, UR20, R3 ;  /* 0x0000001416037c23 */ /* 0x000fca0008000003 */
[----:B------:R0:W-:Y:S05]  /*91d0*/  @P2 STG.E desc[UR18][R50.64+0x200], R3 ;  /* 0x0002000332002986 */ /* 0x0001ea000c101912 */
[----:B------:R-:W-:Y:S05]  /*91e0*/  @!P4 BRA `(.L_x_175) ;  /* 0x000000000004c947 */ /* 0x000fea0003800000 */
[----:B------:R0:W5:Y:S02]  /*91f0*/  LDG.E.LTC128B R27, desc[UR18][R62.64+0x200] ;  /* 0x000200123e1b7981 */ /* 0x000164000c1e1920 */
.L_x_175:
[----:B------:R-:W-:Y:S05]  /*9200*/  BSYNC B1 ;  /* 0x0000000000017941 */ /* 0x000fea0003800000 */
.L_x_174:
[----:B-----5:R-:W-:Y:S01]  /*9210*/  FMUL R2, R27, UR21 ;  /* 0x000000151b027c20 */ /* 0x020fe20008400000 */
[----:B------:R-:W-:Y:S01]  /*9220*/  ISETP.GT.AND P2, PT, R0, 0x18, P1 ;  /* 0x000000180000780c */ /* 0x000fe20000f44270 */
[----:B------:R-:W-:Y:S02]  /*9230*/  BSSY B1, `(.L_x_176) ;  /* 0x0000005000017945 */ /* 0x000fe40003800000 */
[----:B------:R-:W-:-:S05]  /*9240*/  FFMA R21, R21, UR20, R2 ;  /* 0x0000001415157c23 */ /* 0x000fca0008000002 */
[----:B------:R0:W-:Y:S05]  /*9250*/  @P4 STG.E desc[UR18][R66.64+0x200], R21 ;  /* 0x0002001542004986 */ /* 0x0001ea000c101912 */
[----:B------:R-:W-:Y:S05]  /*9260*/  @!P2 BRA `(.L_x_177) ;  /* 0x000000000004a947 */ /* 0x000fea0003800000 */
[----:B------:R0:W5:Y:S02]  /*9270*/  LDG.E.LTC128B R27, desc[UR18][R64.64+0x220] ;  /* 0x00022012401b7981 */ /* 0x000164000c1e1920 */
.L_x_177:
[----:B------:R-:W-:Y:S05]  /*9280*/  BSYNC B1 ;  /* 0x0000000000017941 */ /* 0x000fea0003800000 */
.L_x_176:
[----:B0----5:R-:W-:Y:S01]  /*9290*/  FMUL R3, R27, UR21 ;  /* 0x000000151b037c20 */ /* 0x021fe20008400000 */
[----:B------:R-:W-:Y:S01]  /*92a0*/  ISETP.GT.AND P4, PT, R0, 0x19, P1 ;  /* 0x000000190000780c */ /* 0x000fe20000f84270 */
[----:B------:R-:W-:Y:S02]  /*92b0*/  BSSY B1, `(.L_x_178) ;  /* 0x0000005000017945 */ /* 0x000fe40003800000 */
[----:B------:R-:W-:-:S05]  /*92c0*/  FFMA R3, R20, UR20, R3 ;  /* 0x0000001414037c23 */ /* 0x000fca0008000003 */
[----:B------:R0:W-:Y:S05]  /*92d0*/  @P2 STG.E desc[UR18][R50.64+0x220], R3 ;  /* 0x0002200332002986 */ /* 0x0001ea000c101912 */
[----:B------:R-:W-:Y:S05]  /*92e0*/  @!P4 BRA `(.L_x_179) ;  /* 0x000000000004c947 */ /* 0x000fea0003800000 */
[----:B------:R0:W5:Y:S02]  /*92f0*/  LDG.E.LTC128B R27, desc[UR18][R62.64+0x220] ;  /* 0x000220123e1b7981 */ /* 0x000164000c1e1920 */
.L_x_179:
[----:B------:R-:W-:Y:S05]  /*9300*/  BSYNC B1 ;  /* 0x0000000000017941 */ /* 0x000fea0003800000 */
.L_x_178:
[----:B-----5:R-:W-:Y:S01]  /*9310*/  FMUL R2, R27, UR21 ;  /* 0x000000151b027c20 */ /* 0x020fe20008400000 */
[----:B------:R-:W-:Y:S01]  /*9320*/  ISETP.GT.AND P2, PT, R0, 0x20, P0 ;  /* 0x000000200000780c */ /* 0x000fe20000744270 */
[----:B------:R-:W-:Y:S02]  /*9330*/  BSSY B1, `(.L_x_180) ;  /* 0x0000005000017945 */ /* 0x000fe40003800000 */
[----:B------:R-:W-:-:S05]  /*9340*/  FFMA R19, R19, UR20, R2 ;  /* 0x0000001413137c23 */ /* 0x000fca0008000002 */
[----:B------:R0:W-:Y:S05]  /*9350*/  @P4 STG.E desc[UR18][R66.64+0x220], R19 ;  /* 0x0002201342004986 */ /* 0x0001ea000c101912 */
[----:B------:R-:W-:Y:S05]  /*9360*/  @!P2 BRA `(.L_x_181) ;  /* 0x000000000004a947 */ /* 0x000fea0003800000 */
[----:B------:R0:W5:Y:S02]  /*9370*/  LDG.E.LTC128B R27, desc[UR18][R70.64+0x200] ;  /* 0x00020012461b7981 */ /* 0x000164000c1e1920 */
.L_x_181:
[----:B------:R-:W-:Y:S05]  /*9380*/  BSYNC B1 ;  /* 0x0000000000017941 */ /* 0x000fea0003800000 */
.L_x_180:
[----:B0----5:R-:W-:Y:S01]  /*9390*/  FMUL R3, R27, UR21 ;  /* 0x000000151b037c20 */ /* 0x021fe20008400000 */
[----:B------:R-:W-:Y:S01]  /*93a0*/  ISETP.GT.AND P4, PT, R0, 0x21, P0 ;  /* 0x000000210000780c */ /* 0x000fe20000784270 */
[----:B------:R-:W-:Y:S02]  /*93b0*/  BSSY B1, `(.L_x_182) ;  /* 0x0000005000017945 */ /* 0x000fe40003800000 */
[----:B------:R-:W-:-:S05]  /*93c0*/  FFMA R3, R18, UR20, R3 ;  /* 0x0000001412037c23 */ /* 0x000fca0008000003 */
[----:B------:R0:W-:Y:S05]  /*93d0*/  @P2 STG.E desc[UR18][R68.64+0x200], R3 ;  /* 0x0002000344002986 */ /* 0x0001ea000c101912 */
[----:B------:R-:W-:Y:S05]  /*93e0*/  @!P4 BRA `(.L_x_183) ;  /* 0x000000000004c947 */ /* 0x000fea0003800000 */
[----:B------:R0:W5:Y:S02]  /*93f0*/  LDG.E.LTC128B R27, desc[UR18][R74.64+0x200] ;  /* 0x000200124a1b7981 */ /* 0x000164000c1e1920 */
.L_x_183:
[----:B------:R-:W-:Y:S05]  /*9400*/  BSYNC B1 ;  /* 0x0000000000017941 */ /* 0x000fea0003800000 */
.L_x_182:
[----:B-----5:R-:W-:Y:S01]  /*9410*/  FMUL R2, R27, UR21 ;  /* 0x000000151b027c20 */ /* 0x020fe20008400000 */
[----:B------:R-:W-:Y:S01]  /*9420*/  ISETP.GT.AND P2, PT, R0, 0x20, P1 ;  /* 0x000000200000780c */ /* 0x000fe20000f44270 */
[----:B------:R-:W-:Y:S02]  /*9430*/  BSSY B1, `(.L_x_184) ;  /* 0x0000005000017945 */ /* 0x000fe40003800000 */
[----:B------:R-:W-:-:S05]  /*9440*/  FFMA R17, R17, UR20, R2 ;  /* 0x0000001411117c23 */ /* 0x000fca0008000002 */
[----:B------:R0:W-:Y:S05]  /*9450*/  @P4 STG.E desc[UR18][R72.64+0x200], R17 ;  /* 0x0002001148004986 */ /* 0x0001ea000c101912 */
[----:B------:R-:W-:Y:S05]  /*9460*/  @!P2 BRA `(.L_x_185) ;  /* 0x000000000004a947 */ /* 0x000fea0003800000 */
[----:B------:R0:W5:Y:S02]  /*9470*/  LDG.E.LTC128B R27, desc[UR18][R70.64+0x220] ;  /* 0x00022012461b7981 */ /* 0x000164000c1e1920 */
.L_x_185:
[----:B------:R-:W-:Y:S05]  /*9480*/  BSYNC B1 ;  /* 0x0000000000017941 */ /* 0x000fea0003800000 */
.L_x_184:
[----:B0----5:R-:W-:Y:S01]  /*9490*/  FMUL R3, R27, UR21 ;  /* 0x000000151b037c20 */ /* 0x021fe20008400000 */
[----:B------:R-:W-:Y:S01]  /*94a0*/  ISETP.GT.AND P4, PT, R0, 0x21, P1 ;  /* 0x000000210000780c */ /* 0x000fe20000f84270 */
[----:B------:R-:W-:Y:S02]  /*94b0*/  BSSY B1, `(.L_x_186) ;  /* 0x0000005000017945 */ /* 0x000fe40003800000 */
[----:B------:R-:W-:-:S05]  /*94c0*/  FFMA R3, R16, UR20, R3 ;  /* 0x0000001410037c23 */ /* 0x000fca0008000003 */
[----:B------:R0:W-:Y:S05]  /*94d0*/  @P2 STG.E desc[UR18][R68.64+0x220], R3 ;  /* 0x0002200344002986 */ /* 0x0001ea000c101912 */
[----:B------:R-:W-:Y:S05]  /*94e0*/  @!P4 BRA `(.L_x_187) ;  /* 0x000000000004c947 */ /* 0x000fea0003800000 */
[----:B------:R0:W5:Y:S02]  /*94f0*/  LDG.E.LTC128B R27, desc[UR18][R74.64+0x220] ;  /* 0x000220124a1b7981 */ /* 0x000164000c1e1920 */
.L_x_187:
[----:B------:R-:W-:Y:S05]  /*9500*/  BSYNC B1 ;  /* 0x0000000000017941 */ /* 0x000fea0003800000 */
.L_x_186:
[----:B-----5:R-:W-:Y:S01]  /*9510*/  FMUL R2, R27, UR21 ;  /* 0x000000151b027c20 */ /* 0x020fe20008400000 */
[----:B------:R-:W-:Y:S01]  /*9520*/  ISETP.GT.AND P2, PT, R0, 0x28, P0 ;  /* 0x000000280000780c */ /* 0x000fe20000744270 */
[----:B------:R-:W-:Y:S02]  /*9530*/  BSSY B1, `(.L_x_188) ;  /* 0x0000005000017945 */ /* 0x000fe40003800000 */
[----:B------:R-:W-:-:S05]  /*9540*/  FFMA R15, R15, UR20, R2 ;  /* 0x000000140f0f7c23 */ /* 0x000fca0008000002 */
[----:B------:R0:W-:Y:S05]  /*9550*/  @P4 STG.E desc[UR18][R72.64+0x220], R15 ;  /* 0x0002200f48004986 */ /* 0x0001ea000c101912 */
[----:B------:R-:W-:Y:S05]  /*9560*/  @!P2 BRA `(.L_x_189) ;  /* 0x000000000004a947 */ /* 0x000fea0003800000 */
[----:B------:R0:W5:Y:S02]  /*9570*/  LDG.E.LTC128B R27, desc[UR18][R78.64+0x200] ;  /* 0x000200124e1b7981 */ /* 0x000164000c1e1920 */
.L_x_189:
[----:B------:R-:W-:Y:S05]  /*9580*/  BSYNC B1 ;  /* 0x0000000000017941 */ /* 0x000fea0003800000 */
.L_x_188:
[----:B0----5:R-:W-:Y:S01]  /*9590*/  FMUL R3, R27, UR21 ;  /* 0x000000151b037c20 */ /* 0x021fe20008400000 */
[----:B------:R-:W-:Y:S01]  /*95a0*/  ISETP.GT.AND P4, PT, R0, 0x29, P0 ;  /* 0x000000290000780c */ /* 0x000fe20000784270 */
[----:B------:R-:W-:Y:S02]  /*95b0*/  BSSY B1, `(.L_x_190) ;  /* 0x0000005000017945 */ /* 0x000fe40003800000 */
[----:B------:R-:W-:-:S05]  /*95c0*/  FFMA R3, R14, UR20, R3 ;  /* 0x000000140e037c23 */ /* 0x000fca0008000003 */
[----:B------:R0:W-:Y:S05]  /*95d0*/  @P2 STG.E desc[UR18][R76.64+0x200], R3 ;  /* 0x000200034c002986 */ /* 0x0001ea000c101912 */
[----:B------:R-:W-:Y:S05]  /*95e0*/  @!P4 BRA `(.L_x_191) ;  /* 0x000000000004c947 */ /* 0x000fea0003800000 */
[----:B------:R0:W5:Y:S02]  /*95f0*/  LDG.E.LTC128B R27, desc[UR18][R82.64+0x200] ;  /* 0x00020012521b7981 */ /* 0x000164000c1e1920 */
.L_x_191:
[----:B------:R-:W-:Y:S05]  /*9600*/  BSYNC B1 ;  /* 0x0000000000017941 */ /* 0x000fea0003800000 */
.L_x_190:
[----:B-----5:R-:W-:Y:S01]  /*9610*/  FMUL R2, R27, UR21 ;  /* 0x000000151b027c20 */ /* 0x020fe20008400000 */
[----:B------:R-:W-:Y:S01]  /*9620*/  ISETP.GT.AND P2, PT, R0, 0x28, P1 ;  /* 0x000000280000780c */ /* 0x000fe20000f44270 */
[----:B------:R-:W-:Y:S02]  /*9630*/  BSSY B1, `(.L_x_192) ;  /* 0x0000005000017945 */ /* 0x000fe40003800000 */
[----:B------:R-:W-:-:S05]  /*9640*/  FFMA R13, R13, UR20, R2 ;  /* 0x000000140d0d7c23 */ /* 0x000fca0008000002 */
[----:B------:R0:W-:Y:S05]  /*9650*/  @P4 STG.E desc[UR18][R80.64+0x200], R13 ;  /* 0x0002000d50004986 */ /* 0x0001ea000c101912 */
[----:B------:R-:W-:Y:S05]  /*9660*/  @!P2 BRA `(.L_x_193) ;  /* 0x000000000004a947 */ /* 0x000fea0003800000 */
[----:B------:R0:W5:Y:S02]  /*9670*/  LDG.E.LTC128B R27, desc[UR18][R78.64+0x220] ;  /* 0x000220124e1b7981 */ /* 0x000164000c1e1920 */
.L_x_193:
[----:B------:R-:W-:Y:S05]  /*9680*/  BSYNC B1 ;  /* 0x0000000000017941 */ /* 0x000fea0003800000 */
.L_x_192:
[----:B0----5:R-:W-:Y:S01]  /*9690*/  FMUL R3, R27, UR21 ;  /* 0x000000151b037c20 */ /* 0x021fe20008400000 */
[----:B------:R-:W-:Y:S01]  /*96a0*/  ISETP.GT.AND P4, PT, R0, 0x29, P1 ;  /* 0x000000290000780c */ /* 0x000fe20000f84270 */
[----:B------:R-:W-:Y:S02]  /*96b0*/  BSSY B1, `(.L_x_194) ;  /* 0x0000005000017945 */ /* 0x000fe40003800000 */
[----:B------:R-:W-:-:S05]  /*96c0*/  FFMA R3, R12, UR20, R3 ;  /* 0x000000140c037c23 */ /* 0x000fca0008000003 */
[----:B------:R0:W-:Y:S05]  /*96d0*/  @P2 STG.E desc[UR18][R76.64+0x220], R3 ;  /* 0x000220034c002986 */ /* 0x0001ea000c101912 */
[----:B------:R-:W-:Y:S05]  /*96e0*/  @!P4 BRA `(.L_x_195) ;  /* 0x000000000004c947 */ /* 0x000fea0003800000 */
[----:B------:R0:W5:Y:S02]  /*96f0*/  LDG.E.LTC128B R27, desc[UR18][R82.64+0x220] ;  /* 0x00022012521b7981 */ /* 0x000164000c1e1920 */
.L_x_195:
[----:B------:R-:W-:Y:S05]  /*9700*/  BSYNC B1 ;  /* 0x0000000000017941 */ /* 0x000fea0003800000 */
.L_x_194:
[----:B-----5:R-:W-:Y:S01]  /*9710*/  FMUL R2, R27, UR21 ;  /* 0x000000151b027c20 */ /* 0x020fe20008400000 */
[----:B------:R-:W-:Y:S01]  /*9720*/  ISETP.GT.AND P2, PT, R0, 0x30, P0 ;  /* 0x000000300000780c */ /* 0x000fe20000744270 */
[----:B------:R-:W-:Y:S02]  /*9730*/  BSSY B1, `(.L_x_196) ;  /* 0x0000005000017945 */ /* 0x000fe40003800000 */
[----:B------:R-:W-:-:S05]  /*9740*/  FFMA R11, R11, UR20, R2 ;  /* 0x000000140b0b7c23 */ /* 0x000fca0008000002 */
[----:B------:R0:W-:Y:S05]  /*9750*/  @P4 STG.E desc[UR18][R80.64+0x220], R11 ;  /* 0x0002200b50004986 */ /* 0x0001ea000c101912 */
[----:B------:R-:W-:Y:S05]  /*9760*/  @!P2 BRA `(.L_x_197) ;  /* 0x000000000004a947 */ /* 0x000fea0003800000 */
[----:B------:R0:W5:Y:S02]  /*9770*/  LDG.E.LTC128B R27, desc[UR18][R88.64+0x200] ;  /* 0x00020012581b7981 */ /* 0x000164000c1e1920 */
.L_x_197:
[----:B------:R-:W-:Y:S05]  /*9780*/  BSYNC B1 ;  /* 0x0000000000017941 */ /* 0x000fea0003800000 */
.L_x_196:
[----:B0----5:R-:W-:Y:S01]  /*9790*/  FMUL R3, R27, UR21 ;  /* 0x000000151b037c20 */ /* 0x021fe20008400000 */
[----:B------:R-:W-:Y:S01]  /*97a0*/  ISETP.GT.AND P4, PT, R0, 0x31, P0 ;  /* 0x000000310000780c */ /* 0x000fe20000784270 */
[----:B------:R-:W-:Y:S02]  /*97b0*/  BSSY B1, `(.L_x_198) ;  /* 0x0000005000017945 */ /* 0x000fe40003800000 */
[----:B------:R-:W-:-:S05]  /*97c0*/  FFMA R3, R10, UR20, R3 ;  /* 0x000000140a037c23 */ /* 0x000fca0008000003 */
[----:B------:R0:W-:Y:S05]  /*97d0*/  @P2 STG.E desc[UR18][R84.64+0x200], R3 ;  /* 0x0002000354002986 */ /* 0x0001ea000c101912 */
[----:B------:R-:W-:Y:S05]  /*97e0*/  @!P4 BRA `(.L_x_199) ;  /* 0x000000000004c947 */ /* 0x000fea0003800000 */
[----:B------:R0:W5:Y:S02]  /*97f0*/  LDG.E.LTC128B R27, desc[UR18][R86.64+0x200] ;  /* 0x00020012561b7981 */ /* 0x000164000c1e1920 */
.L_x_199:
[----:B------:R-:W-:Y:S05]  /*9800*/  BSYNC B1 ;  /* 0x0000000000017941 */ /* 0x000fea0003800000 */
.L_x_198:
[----:B-----5:R-:W-:Y:S01]  /*9810*/  FMUL R2, R27, UR21 ;  /* 0x000000151b027c20 */ /* 0x020fe20008400000 */
[----:B------:R-:W-:Y:S01]  /*9820*/  ISETP.GT.AND P2, PT, R0, 0x30, P1 ;  /* 0x000000300000780c */ /* 0x000fe20000f44270 */
[----:B------:R-:W-:Y:S02]  /*9830*/  BSSY B1, `(.L_x_200) ;  /* 0x0000005000017945 */ /* 0x000fe40003800000 */
[----:B------:R-:W-:-:S05]  /*9840*/  FFMA R9, R9, UR20, R2 ;  /* 0x0000001409097c23 */ /* 0x000fca0008000002 */
[----:B------:R0:W-:Y:S05]  /*9850*/  @P4 STG.E desc[UR18][R90.64+0x200], R9 ;  /* 0x000200095a004986 */ /* 0x0001ea000c101912 */
[----:B------:R-:W-:Y:S05]  /*9860*/  @!P2 BRA `(.L_x_201) ;  /* 0x000000000004a947 */ /* 0x000fea0003800000 */
[----:B------:R0:W5:Y:S02]  /*9870*/  LDG.E.LTC128B R27, desc[UR18][R88.64+0x220] ;  /* 0x00022012581b7981 */ /* 0x000164000c1e1920 */
.L_x_201:
[----:B------:R-:W-:Y:S05]  /*9880*/  BSYNC B1 ;  /* 0x0000000000017941 */ /* 0x000fea0003800000 */
.L_x_200:
[----:B0----5:R-:W-:Y:S01]  /*9890*/  FMUL R3, R27, UR21 ;  /* 0x000000151b037c20 */ /* 0x021fe20008400000 */
[----:B------:R-:W-:Y:S01]  /*98a0*/  ISETP.GT.AND P4, PT, R0, 0x31, P1 ;  /* 0x000000310000780c */ /* 0x000fe20000f84270 */
[----:B------:R-:W-:Y:S02]  /*98b0*/  BSSY B1, `(.L_x_202) ;  /* 0x0000005000017945 */ /* 0x000fe40003800000 */
[----:B------:R-:W-:-:S05]  /*98c0*/  FFMA R3, R8, UR20, R3 ;  /* 0x0000001408037c23 */ /* 0x000fca0008000003 */
[----:B------:R0:W-:Y:S05]  /*98d0*/  @P2 STG.E desc[UR18][R84.64+0x220], R3 ;  /* 0x0002200354002986 */ /* 0x0001ea000c101912 */
[----:B------:R-:W-:Y:S05]  /*98e0*/  @!P4 BRA `(.L_x_203) ;  /* 0x000000000004c947 */ /* 0x000fea0003800000 */
[----:B------:R0:W5:Y:S02]  /*98f0*/  LDG.E.LTC128B R27, desc[UR18][R86.64+0x220] ;  /* 0x00022012561b7981 */ /* 0x000164000c1e1920 */
.L_x_203:
[----:B------:R-:W-:Y:S05]  /*9900*/  BSYNC B1 ;  /* 0x0000000000017941 */ /* 0x000fea0003800000 */
.L_x_202:
[----:B-----5:R-:W-:Y:S01]  /*9910*/  FMUL R2, R27, UR21 ;  /* 0x000000151b027c20 */ /* 0x020fe20008400000 */
[----:B------:R-:W-:Y:S01]  /*9920*/  ISETP.GT.AND P2, PT, R0, 0x38, P0 ;  /* 0x000000380000780c */ /* 0x000fe20000744270 */
[----:B------:R-:W-:Y:S02]  /*9930*/  BSSY B1, `(.L_x_204) ;  /* 0x0000005000017945 */ /* 0x000fe40003800000 */
[----:B------:R-:W-:-:S05]  /*9940*/  FFMA R7, R7, UR20, R2 ;  /* 0x0000001407077c23 */ /* 0x000fca0008000002 */
[----:B------:R0:W-:Y:S05]  /*9950*/  @P4 STG.E desc[UR18][R90.64+0x220], R7 ;  /* 0x000220075a004986 */ /* 0x0001ea000c101912 */
[----:B------:R-:W-:Y:S05]  /*9960*/  @!P2 BRA `(.L_x_205) ;  /* 0x000000000004a947 */ /* 0x000fea0003800000 */
[----:B------:R0:W5:Y:S02]  /*9970*/  LDG.E.LTC128B R27, desc[UR18][R94.64+0x200] ;  /* 0x000200125e1b7981 */ /* 0x000164000c1e1920 */
.L_x_205:
[----:B------:R-:W-:Y:S05]  /*9980*/  BSYNC B1 ;  /* 0x0000000000017941 */ /* 0x000fea0003800000 */
.L_x_204:
[----:B0----5:R-:W-:Y:S01]  /*9990*/  FMUL R3, R27, UR21 ;  /* 0x000000151b037c20 */ /* 0x021fe20008400000 */
[----:B------:R-:W-:Y:S01]  /*99a0*/  ISETP.GT.AND P4, PT, R0, 0x39, P0 ;  /* 0x000000390000780c */ /* 0x000fe20000784270 */
[----:B------:R-:W-:Y:S02]  /*99b0*/  BSSY B1, `(.L_x_206) ;  /* 0x0000005000017945 */ /* 0x000fe40003800000 */
[----:B------:R-:W-:-:S05]  /*99c0*/  FFMA R3, R6, UR20, R3 ;  /* 0x0000001406037c23 */ /* 0x000fca0008000003 */
[----:B------:R0:W-:Y:S05]  /*99d0*/  @P2 STG.E desc[UR18][R92.64+0x200], R3 ;  /* 0x000200035c002986 */ /* 0x0001ea000c101912 */
[----:B------:R-:W-:Y:S05]  /*99e0*/  @!P4 BRA `(.L_x_207) ;  /* 0x000000000004c947 */ /* 0x000fea0003800000 */
[----:B------:R0:W5:Y:S02]  /*99f0*/  LDG.E.LTC128B R27, desc[UR18][R98.64+0x200] ;  /* 0x00020012621b7981 */ /* 0x000164000c1e1920 */
.L_x_207:
[----:B------:R-:W-:Y:S05]  /*9a00*/  BSYNC B1 ;  /* 0x0000000000017941 */ /* 0x000fea0003800000 */
.L_x_206:
[----:B0----5:R-:W-:Y:S01]  /*9a10*/  FMUL R3, R27, UR21 ;  /* 0x000000151b037c20 */ /* 0x021fe20008400000 */
[----:B------:R-:W-:Y:S01]  /*9a20*/  ISETP.GT.AND P2, PT, R0, 0x38, P1 ;  /* 0x000000380000780c */ /* 0x000fe20000f44270 */
[----:B------:R-:W-:Y:S02]  /*9a30*/  BSSY B1, `(.L_x_208) ;  /* 0x0000005000017945 */ /* 0x000fe40003800000 */
[----:B------:R-:W-:-:S05]  /*9a40*/  FFMA R3, R152, UR20, R3 ;  /* 0x0000001498037c23 */ /* 0x000fca0008000003 */
[----:B------:R0:W-:Y:S05]  /*9a50*/  @P4 STG.E desc[UR18][R96.64+0x200], R3 ;  /* 0x0002000360004986 */ /* 0x0001ea000c101912 */
[----:B------:R-:W-:Y:S05]  /*9a60*/  @!P2 BRA `(.L_x_209) ;  /* 0x000000000004a947 */ /* 0x000fea0003800000 */
[----:B------:R0:W5:Y:S02]  /*9a70*/  LDG.E.LTC128B R27, desc[UR18][R94.64+0x220] ;  /* 0x000220125e1b7981 */ /* 0x000164000c1e1920 */
.L_x_209:
[----:B------:R-:W-:Y:S05]  /*9a80*/  BSYNC B1 ;  /* 0x0000000000017941 */ /* 0x000fea0003800000 */
.L_x_208:
[----:B-----5:R-:W-:Y:S01]  /*9a90*/  FMUL R2, R27, UR21 ;  /* 0x000000151b027c20 */ /* 0x020fe20008400000 */
[----:B------:R-:W-:Y:S01]  /*9aa0*/  ISETP.GT.AND P4, PT, R0, 0x39, P1 ;  /* 0x000000390000780c */ /* 0x000fe20000f84270 */
[----:B------:R-:W-:Y:S02]  /*9ab0*/  BSSY B1, `(.L_x_210) ;  /* 0x0000005000017945 */ /* 0x000fe40003800000 */
[----:B------:R-:W-:-:S05]  /*9ac0*/  FFMA R153, R153, UR20, R2 ;  /* 0x0000001499997c23 */ /* 0x000fca0008000002 */
[----:B------:R0:W-:Y:S05]  /*9ad0*/  @P2 STG.E desc[UR18][R92.64+0x220], R153 ;  /* 0x000220995c002986 */ /* 0x0001ea000c101912 */
[----:B------:R-:W-:Y:S05]  /*9ae0*/  @!P4 BRA `(.L_x_211) ;  /* 0x000000000004c947 */ /* 0x000fea0003800000 */
[----:B------:R0:W5:Y:S02]  /*9af0*/  LDG.E.LTC128B R27, desc[UR18][R98.64+0x220] ;  /* 0x00022012621b7981 */ /* 0x000164000c1e1920 */
.L_x_211:
[----:B------:R-:W-:Y:S05]  /*9b00*/  BSYNC B1 ;  /* 0x0000000000017941 */ /* 0x000fea0003800000 */
.L_x_210:
[----:B-----5:R-:W-:Y:S01]  /*9b10*/  FMUL R2, R27, UR21 ;  /* 0x000000151b027c20 */ /* 0x020fe20008400000 */
[----:B------:R-:W-:Y:S01]  /*9b20*/  ISETP.GT.AND P2, PT, R0, 0x40, P0 ;  /* 0x000000400000780c */ /* 0x000fe20000744270 */
[----:B------:R-:W-:Y:S02]  /*9b30*/  BSSY B1, `(.L_x_212) ;  /* 0x0000005000017945 */ /* 0x000fe40003800000 */
[----:B------:R-:W-:-:S05]  /*9b40*/  FFMA R229, R229, UR20, R2 ;  /* 0x00000014e5e57c23 */ /* 0x000fca0008000002 */
[----:B------:R0:W-:Y:S05]  /*9b50*/  @P4 STG.E desc[UR18][R96.64+0x220], R229 ;  /* 0x000220e560004986 */ /* 0x0001ea000c101912 */
[----:B------:R-:W-:Y:S05]  /*9b60*/  @!P2 BRA `(.L_x_213) ;  /* 0x000000000004a947 */ /* 0x000fea0003800000 */
[----:B------:R0:W5:Y:S02]  /*9b70*/  LDG.E.LTC128B R27, desc[UR18][R102.64+0x200] ;  /* 0x00020012661b7981 */ /* 0x000164000c1e1920 */
.L_x_213:
[----:B------:R-:W-:Y:S05]  /*9b80*/  BSYNC B1 ;  /* 0x0000000000017941 */ /* 0x000fea0003800000 */
.L_x_212:
[----:B0-----:R-:W2:Y:S01]  /*9b90*/  LDL.LU R3, [R1] ;  /* 0x0000000001037983 */ /* 0x001ea20000300800 */
[----:B-----5:R-:W-:Y:S01]  /*9ba0*/  FMUL R2, R27, UR21 ;  /* 0x000000151b027c20 */ /* 0x020fe20008400000 */
[----:B------:R-:W-:Y:S01]  /*9bb0*/  ISETP.GT.AND P4, PT, R0, 0x41, P0 ;  /* 0x000000410000780c */ /* 0x000fe20000784270 */
[----:B------:R-:W-:Y:S02]  /*9bc0*/  BSSY B1, `(.L_x_214) ;  /* 0x0000005000017945 */ /* 0x000fe40003800000 */
[----:B--2---:R-:W-:-:S05]  /*9bd0*/  FFMA R3, R3, UR20, R2 ;  /* 0x0000001403037c23 */ /* 0x004fca0008000002 */
[----:B------:R0:W-:Y:S05]  /*9be0*/  @P2 STG.E desc[UR18][R100.64+0x200], R3 ;  /* 0x0002000364002986 */ /* 0x0001ea000c101912 */
[----:B------:R-:W-:Y:S05]  /*9bf0*/  @!P4 BRA `(.L_x_215) ;  /* 0x000000000004c947 */ /* 0x000fea0003800000 */
[----:B------:R2:W5:Y:S02]  /*9c00*/  LDG.E.LTC128B R27, desc[UR18][R106.64+0x200] ;  /* 0x000200126a1b7981 */ /* 0x000564000c1e1920 */
.L_x_215:
[----:B------:R-:W-:Y:S05]  /*9c10*/  BSYNC B1 ;  /* 0x0000000000017941 */ /* 0x000fea0003800000 */
.L_x_214:
[----:B0-----:R-:W3:Y:S01]  /*9c20*/  LDL.LU R3, [R1+0x4] ;  /* 0x0000040001037983 */ /* 0x001ee20000300800 */
[----:B-----5:R-:W-:Y:S01]  /*9c30*/  FMUL R2, R27, UR21 ;  /* 0x000000151b027c20 */ /* 0x020fe20008400000 */
[----:B------:R-:W-:Y:S01]  /*9c40*/  ISETP.GT.AND P2, PT, R0, 0x40, P1 ;  /* 0x000000400000780c */ /* 0x000fe20000f44270 */
[----:B------:R-:W-:Y:S02]  /*9c50*/  BSSY B1, `(.L_x_216) ;  /* 0x0000005000017945 */ /* 0x000fe40003800000 */
[----:B---3--:R-:W-:-:S05]  /*9c60*/  FFMA R3, R3, UR20, R2 ;  /* 0x0000001403037c23 */ /* 0x008fca0008000002 */
[----:B------:R0:W-:Y:S05]  /*9c70*/  @P4 STG.E desc[UR18][R104.64+0x200], R3 ;  /* 0x0002000368004986 */ /* 0x0001ea000c101912 */
[----:B------:R-:W-:Y:S05]  /*9c80*/  @!P2 BRA `(.L_x_217) ;  /* 0x000000000004a947 */ /* 0x000fea0003800000 */
[----:B------:R3:W5:Y:S02]  /*9c90*/  LDG.E.LTC128B R27, desc[UR18][R102.64+0x220] ;  /* 0x00022012661b7981 */ /* 0x000764000c1e1920 */
.L_x_217:
[----:B------:R-:W-:Y:S05]  /*9ca0*/  BSYNC B1 ;  /* 0x0000000000017941 */ /* 0x000fea0003800000 */
.L_x_216:
[----:B0-----:R-:W2:Y:S01]  /*9cb0*/  LDL.LU R3, [R1+0x8] ;  /* 0x0000080001037983 */ /* 0x001ea20000300800 */
[----:B-----5:R-:W-:Y:S01]  /*9cc0*/  FMUL R2, R27, UR21 ;  /* 0x000000151b027c20 */ /* 0x020fe20008400000 */
[----:B------:R-:W-:Y:S01]  /*9cd0*/  ISETP.GT.AND P4, PT, R0, 0x41, P1 ;  /* 0x000000410000780c */ /* 0x000fe20000f84270 */
[----:B------:R-:W-:Y:S02]  /*9ce0*/  BSSY B1, `(.L_x_218) ;  /* 0x0000005000017945 */ /* 0x000fe40003800000 */
[----:B--2---:R-:W-:-:S05]  /*9cf0*/  FFMA R3, R3, UR20, R2 ;  /* 0x0000001403037c23 */ /* 0x004fca0008000002 */
[----:B------:R0:W-:Y:S05]  /*9d00*/  @P2 STG.E desc[UR18][R100.64+0x220], R3 ;  /* 0x0002200364002986 */ /* 0x0001ea000c101912 */
[----:B------:R-:W-:Y:S05]  /*9d10*/  @!P4 BRA `(.L_x_219) ;  /* 0x000000000004c947 */ /* 0x000fea0003800000 */
[----:B------:R2:W5:Y:S02]  /*9d20*/  LDG.E.LTC128B R27, desc[UR18][R106.64+0x220] ;  /* 0x000220126a1b7981 */ /* 0x000564000c1e1920 */
.L_x_219:
[----:B------:R-:W-:Y:S05]  /*9d30*/  BSYNC B1 ;  /* 0x0000000000017941 */ /* 0x000fea0003800000 */
.L_x_218:
        /* <DEDUP_REMOVED lines=8> */
.L_x_221:
[----:B------:R-:W-:Y:S05]  /*9dc0*/  BSYNC B1 ;  /* 0x0000000000017941 */ /* 0x000fea0003800000 */
.L_x_220:
        /* <DEDUP_REMOVED lines=8> */
.L_x_223:
[----:B------:R-:W-:Y:S05]  /*9e50*/  BSYNC B1 ;  /* 0x0000000000017941 */ /* 0x000fea0003800000 */
.L_x_222:
        /* <DEDUP_REMOVED lines=8> */
.L_x_225:
[----:B------:R-:W-:Y:S05]  /*9ee0*/  BSYNC B1 ;  /* 0x0000000000017941 */ /* 0x000fea0003800000 */
.L_x_224:
        /* <DEDUP_REMOVED lines=8> */
.L_x_227:
[----:B------:R-:W-:Y:S05]  /*9f70*/  BSYNC B1 ;  /* 0x0000000000017941 */ /* 0x000fea0003800000 */
.L_x_226:
        /* <DEDUP_REMOVED lines=8> */
.L_x_229:
[----:B------:R-:W-:Y:S05]  /*a000*/  BSYNC B1 ;  /* 0x0000000000017941 */ /* 0x000fea0003800000 */
.L_x_228:
        /* <DEDUP_REMOVED lines=8> */
.L_x_231:
[----:B------:R-:W-:Y:S05]  /*a090*/  BSYNC B1 ;  /* 0x0000000000017941 */ /* 0x000fea0003800000 */
.L_x_230:
        /* <DEDUP_REMOVED lines=8> */
.L_x_233:
[----:B------:R-:W-:Y:S05]  /*a120*/  BSYNC B1 ;  /* 0x0000000000017941 */ /* 0x000fea0003800000 */
.L_x_232:
        /* <DEDUP_REMOVED lines=8> */
.L_x_235:
[----:B------:R-:W-:Y:S05]  /*a1b0*/  BSYNC B1 ;  /* 0x0000000000017941 */ /* 0x000fea0003800000 */
.L_x_234:
        /* <DEDUP_REMOVED lines=8> */
.L_x_237:
[----:B------:R-:W-:Y:S05]  /*a240*/  BSYNC B1 ;  /* 0x0000000000017941 */ /* 0x000fea0003800000 */
.L_x_236:
        /* <DEDUP_REMOVED lines=8> */
.L_x_239:
[----:B------:R-:W-:Y:S05]  /*a2d0*/  BSYNC B1 ;  /* 0x0000000000017941 */ /* 0x000fea0003800000 */
.L_x_238:
        /* <DEDUP_REMOVED lines=8> */
.L_x_241:
[----:B------:R-:W-:Y:S05]  /*a360*/  BSYNC B1 ;  /* 0x0000000000017941 */ /* 0x000fea0003800000 */
.L_x_240:
        /* <DEDUP_REMOVED lines=8> */
.L_x_243:
[----:B------:R-:W-:Y:S05]  /*a3f0*/  BSYNC B1 ;  /* 0x0000000000017941 */ /* 0x000fea0003800000 */
.L_x_242:
        /* <DEDUP_REMOVED lines=8> */
.L_x_245:
[----:B------:R-:W-:Y:S05]  /*a480*/  BSYNC B1 ;  /* 0x0000000000017941 */ /* 0x000fea0003800000 */
.L_x_244:
        /* <DEDUP_REMOVED lines=8> */
.L_x_247:
[----:B------:R-:W-:Y:S05]  /*a510*/  BSYNC B1 ;  /* 0x0000000000017941 */ /* 0x000fea0003800000 */
.L_x_246:
        /* <DEDUP_REMOVED lines=8> */
.L_x_249:
[----:B------:R-:W-:Y:S05]  /*a5a0*/  BSYNC B1 ;  /* 0x0000000000017941 */ /* 0x000fea0003800000 */
.L_x_248:
        /* <DEDUP_REMOVED lines=8> */
.L_x_251:
[----:B------:R-:W-:Y:S05]  /*a630*/  BSYNC B1 ;  /* 0x0000000000017941 */ /* 0x000fea0003800000 */
.L_x_250:
        /* <DEDUP_REMOVED lines=8> */
.L_x_253:
[----:B------:R-:W-:Y:S05]  /*a6c0*/  BSYNC B1 ;  /* 0x0000000000017941 */ /* 0x000fea0003800000 */
.L_x_252:
        /* <DEDUP_REMOVED lines=8> */
.L_x_255:
[----:B------:R-:W-:Y:S05]  /*a750*/  BSYNC B1 ;  /* 0x0000000000017941 */ /* 0x000fea0003800000 */
.L_x_254:
        /* <DEDUP_REMOVED lines=8> */
.L_x_257:
[----:B------:R-:W-:Y:S05]  /*a7e0*/  BSYNC B1 ;  /* 0x0000000000017941 */ /* 0x000fea0003800000 */
.L_x_256:
        /* <DEDUP_REMOVED lines=8> */
.L_x_259:
[----:B------:R-:W-:Y:S05]  /*a870*/  BSYNC B1 ;  /* 0x0000000000017941 */ /* 0x000fea0003800000 */
.L_x_258:
        /* <DEDUP_REMOVED lines=8> */
.L_x_261:
[----:B------:R-:W-:Y:S05]  /*a900*/  BSYNC B1 ;  /* 0x0000000000017941 */ /* 0x000fea0003800000 */
.L_x_260:
        /* <DEDUP_REMOVED lines=8> */
.L_x_263:
[----:B------:R-:W-:Y:S05]  /*a990*/  BSYNC B1 ;  /* 0x0000000000017941 */ /* 0x000fea0003800000 */
.L_x_262:
        /* <DEDUP_REMOVED lines=8> */
.L_x_265:
[----:B------:R-:W-:Y:S05]  /*aa20*/  BSYNC B1 ;  /* 0x0000000000017941 */ /* 0x000fea0003800000 */
.L_x_264:
        /* <DEDUP_REMOVED lines=8> */
.L_x_267:
[----:B------:R-:W-:Y:S05]  /*aab0*/  BSYNC B1 ;  /* 0x0000000000017941 */ /* 0x000fea0003800000 */
.L_x_266:
        /* <DEDUP_REMOVED lines=8> */
.L_x_269:
[----:B------:R-:W-:Y:S05]  /*ab40*/  BSYNC B1 ;  /* 0x0000000000017941 */ /* 0x000fea0003800000 */
.L_x_268:
        /* <DEDUP_REMOVED lines=8> */
.L_x_271:
[----:B------:R-:W-:Y:S05]  /*abd0*/  BSYNC B1 ;  /* 0x0000000000017941 */ /* 0x000fea0003800000 */
.L_x_270:
        /* <DEDUP_REMOVED lines=8> */
.L_x_273:
[----:B------:R-:W-:Y:S05]  /*ac60*/  BSYNC B1 ;  /* 0x0000000000017941 */ /* 0x000fea0003800000 */
.L_x_272:
        /* <DEDUP_REMOVED lines=8> */
.L_x_275:
[----:B------:R-:W-:Y:S05]  /*acf0*/  BSYNC B1 ;  /* 0x0000000000017941 */ /* 0x000fea0003800000 */
.L_x_274:
[----:B------:R-:W3:Y:S01]  /*ad00*/  LDL.LU R0, [R1+0x88] ;  /* 0x0000880001007983 */ /* 0x000ee20000300800 */
[----:B-----5:R-:W-:-:S04]  /*ad10*/  FMUL R27, R27, UR21 ;  /* 0x000000151b1b7c20 */ /* 0x020fc80008400000 */
[----:B---3--:R-:W-:Y:S01]  /*ad20*/  FFMA R27, R0, UR20, R27 ;  /* 0x00000014001b7c23 */ /* 0x008fe2000800001b */
[----:B------:R-:W-:Y:S06]  /*ad30*/  @!P1 BRA `(.L_x_276) ;  /* 0x0000001c00a09947 */ /* 0x000fec0003800000 */
[----:B------:R3:W-:Y:S01]  /*ad40*/  STG.E desc[UR18][R30.64+0x220], R27 ;  /* 0x0002201b1e007986 */ /* 0x0007e2000c101912 */
[----:B------:R-:W-:Y:S05]  /*ad50*/  BRA `(.L_x_276) ;  /* 0x0000001c00987947 */ /* 0x000fea0003800000 */
.L_x_25:
[----:B------:R-:W-:Y:S01]  /*ad60*/  ULDC.64 UR6, c[0x0][0x6c0] ;  /* 0x0001b00000067ab9 */ /* 0x000fe20000000a00 */
[----:B------:R-:W-:Y:S01]  /*ad70*/  ISETP.GT.AND P1, PT, R2, 0x8, PT ;  /* 0x000000080200780c */ /* 0x000fe20003f24270 */
[----:B------:R-:W-:Y:S01]  /*ad80*/  FMUL R31, R228, UR20 ;  /* 0x00000014e41f7c20 */ /* 0x000fe20008400000 */
[----:B-----5:R-:W-:Y:S01]  /*ad90*/  LEA R4, P5, R38, UR6, 0x2 ;  /* 0x0000000626047c11 */ /* 0x020fe2000f8a10ff */
[----:B------:R-:W-:Y:S01]  /*ada0*/  FMUL R227, R227, UR20 ;  /* 0x00000014e3e37c20 */ /* 0x000fe20008400000 */
[----:B------:R-:W-:Y:S01]  /*adb0*/  ISETP.GT.AND P6, PT, R0, 0x1, P2 ;  /* 0x000000010000780c */ /* 0x000fe200017c4270 */
[----:B------:R-:W-:Y:S01]  /*adc0*/  FMUL R33, R226, UR20 ;  /* 0x00000014e2217c20 */ /* 0x000fe20008400000 */
[----:B------:R-:W-:Y:S01]  /*add0*/  LEA.HI.X R5, R38, UR7, R41, 0x2, P5 ;  /* 0x0000000726057c11 */ /* 0x000fe2000a8f1429 */
[----:B------:R-:W-:Y:S01]  /*ade0*/  FMUL R225, R225, UR20 ;  /* 0x00000014e1e17c20 */ /* 0x000fe20008400000 */
[----:B------:R-:W-:Y:S01]  /*adf0*/  LEA R24, P5, R26, R4, 0x2 ;  /* 0x000000041a187211 */ /* 0x000fe200078a10ff */
[----:B------:R-:W-:Y:S01]  /*ae00*/  IMAD R37, R27, 0x1c, RZ ;  /* 0x0000001c1b257824 */ /* 0x000fe200078e02ff */
[----:B------:R-:W-:Y:S01]  /*ae10*/  ISETP.GT.AND P0, PT, R0, RZ, P1 ;  /* 0x000000ff0000720c */ /* 0x000fe20000f04270 */
[----:B------:R0:W-:Y:S01]  /*ae20*/  @P4 STG.E desc[UR18][R4.64], R31 ;  /* 0x0000001f04004986 */ /* 0x0001e2000c101912 */
[----:B------:R-:W-:-:S02]  /*ae30*/  LEA.HI.X R25, R26, R5, R27, 0x2, P5 ;  /* 0x000000051a197211 */ /* 0x000fc400028f141b */
[----:B------:R-:W-:Y:S01]  /*ae40*/  ISETP.GT.AND P5, PT, R0, 0x1, P1 ;  /* 0x000000010000780c */ /* 0x000fe20000fa4270 */
[----:B------:R-:W-:Y:S01]  /*ae50*/  IMAD.SHL.U32 R79, R26, 0x20, RZ ;  /* 0x000000201a4f7824 */ /* 0x000fe200078e00ff */
[----:B------:R-:W-:Y:S01]  /*ae60*/  ISETP.GT.AND P4, PT, R0, 0x8, P2 ;  /* 0x000000080000780c */ /* 0x000fe20001784270 */
[----:B------:R-:W-:Y:S01]  /*ae70*/  @P6 STG.E desc[UR18][R24.64], R227 ;  /* 0x000000e318006986 */ /* 0x000fe2000c101912 */
[C---:B------:R-:W-:Y:S01]  /*ae80*/  IMAD.WIDE.U32 R28, R26.reuse, 0x1c, R24 ;  /* 0x0000001c1a1c7825 */ /* 0x040fe200078e0018 */
[----:B------:R-:W-:-:S03]  /*ae90*/  SHF.L.U64.HI R3, R26, 0x5, R27 ;  /* 0x000000051a037819 */ /* 0x000fc6000001021b */
[----:B------:R-:W-:Y:S01]  /*aea0*/  FMUL R35, R224, UR20 ;  /* 0x00000014e0237c20 */ /* 0x000fe20008400000 */
[----:B------:R-:W-:Y:S01]  /*aeb0*/  FMUL R223, R223, UR20 ;  /* 0x00000014dfdf7c20 */ /* 0x000fe20008400000 */
[----:B------:R-:W-:Y:S01]  /*aec0*/  FMUL R221, R221, UR20 ;  /* 0x00000014dddd7c20 */ /* 0x000fe20008400000 */
[----:B------:R1:W-:Y:S01]  /*aed0*/  @P0 STG.E desc[UR18][R4.64+0x20], R33 ;  /* 0x0000202104000986 */ /* 0x0003e2000c101912 */
[C---:B------:R-:W-:Y:S02]  /*aee0*/  ISETP.GT.AND P0, PT, R0.reuse, 0x9, P2 ;  /* 0x000000090000780c */ /* 0x040fe40001704270 */
[----:B------:R-:W-:Y:S01]  /*aef0*/  IADD3 R29, R37, R29, RZ ;  /* 0x0000001d251d7210 */ /* 0x000fe20007ffe0ff */
[----:B------:R-:W-:Y:S01]  /*af00*/  @P5 STG.E desc[UR18][R24.64+0x20], R225 ;  /* 0x000020e118005986 */ /* 0x000fe2000c101912 */
[----:B------:R-:W-:Y:S02]  /*af10*/  IADD3 R26, P5, R79, R24, RZ ;  /* 0x000000184f1a7210 */ /* 0x000fe40007fbe0ff */
[C---:B------:R-:W-:Y:S01]  /*af20*/  ISETP.GT.AND P6, PT, R0.reuse, 0x8, P1 ;  /* 0x000000080000780c */ /* 0x040fe20000fc4270 */
[----:B------:R2:W-:Y:S01]  /*af30*/  @P4 STG.E desc[UR18][R28.64], R35 ;  /* 0x000000231c004986 */ /* 0x0005e2000c101912 */
[C---:B------:R-:W-:Y:S01]  /*af40*/  ISETP.GT.AND P4, PT, R0.reuse, 0x9, P1 ;  /* 0x000000090000780c */ /* 0x040fe20000f84270 */
[----:B------:R-:W-:Y:S01]  /*af50*/  IMAD.X R27, R3, 0x1, R25, P5 ;  /* 0x00000001031b7824 */ /* 0x000fe200028e0619 */
[----:B------:R-:W-:Y:S01]  /*af60*/  ISETP.GT.AND P5, PT, R0, 0x10, P2 ;  /* 0x000000100000780c */ /* 0x000fe200017a4270 */
[----:B------:R-:W-:Y:S01]  /*af70*/  FMUL R37, R222, UR20 ;  /* 0x00000014de257c20 */ /* 0x000fe20008400000 */
[----:B------:R-:W-:Y:S01]  /*af80*/  FMUL R39, R220, UR20 ;  /* 0x00000014dc277c20 */ /* 0x000fe20008400000 */
[----:B------:R-:W-:Y:S01]  /*af90*/  FMUL R219, R219, UR20 ;  /* 0x00000014dbdb7c20 */ /* 0x000fe20008400000 */
[----:B------:R-:W-:Y:S01]  /*afa0*/  @P0 STG.E desc[UR18][R26.64], R223 ;  /* 0x000000df1a000986 */ /* 0x000fe2000c101912 */
[----:B------:R-:W-:Y:S01]  /*afb0*/  IADD3 R30, P0, R79, R28, RZ ;  /* 0x0000001c4f1e7210 */ /* 0x000fe20007f1e0ff */
[----:B------:R-:W-:Y:S01]  /*afc0*/  FMUL R217, R217, UR20 ;  /* 0x00000014d9d97c20 */ /* 0x000fe20008400000 */
[----:B------:R-:W-:Y:S01]  /*afd0*/  FMUL R43, R216, UR20 ;  /* 0x00000014d82b7c20 */ /* 0x000fe20008400000 */
[----:B------:R-:W-:Y:S01]  /*afe0*/  FMUL R215, R215, UR20 ;  /* 0x00000014d7d77c20 */ /* 0x000fe20008400000 */
[----:B------:R-:W-:Y:S01]  /*aff0*/  FMUL R45, R214, UR20 ;  /* 0x00000014d62d7c20 */ /* 0x000fe20008400000 */
[----:B0-----:R-:W-:Y:S01]  /*b000*/  IMAD.X R31, R3, 0x1, R29, P0 ;  /* 0x00000001031f7824 */ /* 0x001fe200000e061d */
[----:B------:R-:W-:Y:S01]  /*b010*/  ISETP.GT.AND P0, PT, R0, 0x11, P2 ;  /* 0x000000110000780c */ /* 0x000fe20001704270 */
[----:B------:R0:W-:Y:S04]  /*b020*/  @P6 STG.E desc[UR18][R28.64+0x20], R37 ;  /* 0x000020251c006986 */ /* 0x0001e8000c101912 */
[----:B------:R-:W-:Y:S01]  /*b030*/  @P4 STG.E desc[UR18][R26.64+0x20], R221 ;  /* 0x000020dd1a004986 */ /* 0x000fe2000c101912 */
[----:B------:R-:W-:-:S02]  /*b040*/  IADD3 R32, P4, R79, R26, RZ ;  /* 0x0000001a4f207210 */ /* 0x000fc40007f9e0ff */
[C---:B------:R-:W-:Y:S01]  /*b050*/  ISETP.GT.AND P6, PT, R0.reuse, 0x10, P1 ;  /* 0x000000100000780c */ /* 0x040fe20000fc4270 */
[----:B------:R3:W-:Y:S01]  /*b060*/  @P5 STG.E desc[UR18][R30.64], R39 ;  /* 0x000000271e005986 */ /* 0x0007e2000c101912 */
[C---:B------:R-:W-:Y:S01]  /*b070*/  ISETP.GT.AND P5, PT, R0.reuse, 0x11, P1 ;  /* 0x000000110000780c */ /* 0x040fe20000fa4270 */
[----:B-1----:R-:W-:Y:S01]  /*b080*/  IMAD.X R33, R3, 0x1, R27, P4 ;  /* 0x0000000103217824 */ /* 0x002fe200020e061b */
        /* <DEDUP_REMOVED lines=9> */
[----:B--2---:R-:W-:Y:S01]  /*b120*/  IADD3.X R35, R3, R31, RZ, P0, !PT ;  /* 0x0000001f03237210 */ /* 0x004fe200007fe4ff */
[----:B------:R1:W-:Y:S01]  /*b130*/  @P6 STG.E desc[UR18][R30.64+0x20], R41 ;  /* 0x000020291e006986 */ /* 0x0003e2000c101912 */
[----:B------:R-:W-:-:S03]  /*b140*/  ISETP.GT.AND P0, PT, R0, 0x19, P2 ;  /* 0x000000190000780c */ /* 0x000fc60001704270 */
[----:B------:R-:W-:Y:S01]  /*b150*/  @P5 STG.E desc[UR18][R32.64+0x20], R217 ;  /* 0x000020d920005986 */ /* 0x000fe2000c101912 */
[----:B------:R-:W-:Y:S02]  /*b160*/  IADD3 R36, P5, R79, R32, RZ ;  /* 0x000000204f247210 */ /* 0x000fe40007fbe0ff */
[C---:B------:R-:W-:Y:S01]  /*b170*/  ISETP.GT.AND P6, PT, R0.reuse, 0x18, P1 ;  /* 0x000000180000780c */ /* 0x040fe20000fc4270 */
[----:B------:R2:W-:Y:S01]  /*b180*/  @P4 STG.E desc[UR18][R34.64], R43 ;  /* 0x0000002b22004986 */ /* 0x0005e2000c101912 */
[C---:B------:R-:W-:Y:S01]  /*b190*/  ISETP.GT.AND P4, PT, R0.reuse, 0x19, P1 ;  /* 0x000000190000780c */ /* 0x040fe20000f84270 */
[----:B0-----:R-:W-:Y:S01]  /*b1a0*/  IMAD.X R37, R3, 0x1, R33, P5 ;  /* 0x0000000103257824 */ /* 0x001fe200028e0621 */
[----:B------:R-:W-:Y:S01]  /*b1b0*/  ISETP.GT.AND P5, PT, R0, 0x20, P2 ;  /* 0x000000200000780c */ /* 0x000fe200017a4270 */
[----:B------:R-:W-:Y:S01]  /*b1c0*/  FMUL R51, R208, UR20 ;  /* 0x00000014d0337c20 */ /* 0x000fe20008400000 */
[----:B------:R-:W-:Y:S01]  /*b1d0*/  FMUL R207, R207, UR20 ;  /* 0x00000014cfcf7c20 */ /* 0x000fe20008400000 */
[----:B------:R-:W4:Y:S04]  /*b1e0*/  LDL.LU R226, [R1+0x8] ;  /* 0x0000080001e27983 */ /* 0x000f280000300800 */
[----:B------:R-:W-:Y:S01]  /*b1f0*/  @P0 STG.E desc[UR18][R36.64], R215 ;  /* 0x000000d724000986 */ /* 0x000fe2000c101912 */
[----:B------:R-:W-:-:S03]  /*b200*/  IADD3 R38, P0, R79, R34, RZ ;  /* 0x000000224f267210 */ /* 0x000fc60007f1e0ff */
[----:B------:R0:W-:Y:S02]  /*b210*/  @P6 STG.E desc[UR18][R34.64+0x20], R45 ;  /* 0x0000202d22006986 */ /* 0x0001e4000c101912 */
[----:B---3--:R-:W-:Y:S01]  /*b220*/  IMAD.X R39, R3, 0x1, R35, P0 ;  /* 0x0000000103277824 */ /* 0x008fe200000e0623 */
[C---:B------:R-:W-:Y:S01]  /*b230*/  ISETP.GT.AND P0, PT, R0.reuse, 0x21, P2 ;  /* 0x000000210000780c */ /* 0x040fe20001704270 */
[----:B------:R-:W-:Y:S01]  /*b240*/  @P4 STG.E desc[UR18][R36.64+0x20], R213 ;  /* 0x000020d524004986 */ /* 0x000fe2000c101912 */
[----:B------:R-:W-:Y:S02]  /*b250*/  IADD3 R40, P4, R79, R36, RZ ;  /* 0x000000244f287210 */ /* 0x000fe40007f9e0ff */
[C---:B------:R-:W-:Y:S01]  /*b260*/  ISETP.GT.AND P6, PT, R0.reuse, 0x20, P1 ;  /* 0x000000200000780c */ /* 0x040fe20000fc4270 */
[----:B------:R3:W-:Y:S01]  /*b270*/  @P5 STG.E desc[UR18][R38.64], R47 ;  /* 0x0000002f26005986 */ /* 0x0007e2000c101912 */
[C---:B------:R-:W-:Y:S01]  /*b280*/  ISETP.GT.AND P5, PT, R0.reuse, 0x21, P1 ;  /* 0x000000210000780c */ /* 0x040fe20000fa4270 */
[----:B-1----:R-:W-:Y:S01]  /*b290*/  IMAD.X R41, R3, 0x1, R37, P4 ;  /* 0x0000000103297824 */ /* 0x002fe200020e0625 */
[----:B------:R-:W-:Y:S01]  /*b2a0*/  ISETP.GT.AND P4, PT, R0, 0x28, P2 ;  /* 0x000000280000780c */ /* 0x000fe20001784270 */
[----:B------:R-:W4:Y:S04]  /*b2b0*/  LDL.LU R227, [R1+0x4] ;  /* 0x0000040001e37983 */ /* 0x000f280000300800 */
        /* <DEDUP_REMOVED lines=24> */
[----:B---3--:R-:W-:Y:S01]  /*b440*/  IMAD.X R47, R3, 0x1, R43, P0 ;  /* 0x00000001032f7824 */ /* 0x008fe200000e062b */
        /* <DEDUP_REMOVED lines=61> */
[----:B------:R-:W-:Y:S01]  /*b820*/  ISETP.GT.AND P4, PT, R0, 0x49, P1 ;  /* 0x000000490000780c */ /* 0x000fe20000f84270 */
[----:B0-----:R-:W-:Y:S02]  /*b830*/  IMAD.X R61, R3, 0x1, R57, P5 ;  /* 0x00000001033d7824 */ /* 0x001fe400028e0639 */
[----:B------:R-:W-:Y:S01]  /*b840*/  FMUL R177, R177, UR20 ;  /* 0x00000014b1b17c20 */ /* 0x000fe20008400000 */
[----:B------:R-:W-:Y:S01]  /*b850*/  FMUL R85, R176, UR20 ;  /* 0x00000014b0557c20 */ /* 0x000fe20008400000 */
[----:B------:R-:W-:Y:S01]  /*b860*/  FMUL R175, R175, UR20 ;  /* 0x00000014afaf7c20 */ /* 0x000fe20008400000 */
[----:B------:R-:W-:Y:S01]  /*b870*/  FMUL R87, R174, UR20 ;  /* 0x00000014ae577c20 */ /* 0x000fe20008400000 */
[----:B------:R-:W-:Y:S01]  /*b880*/  @P0 STG.E desc[UR18][R60.64], R191 ;  /* 0x000000bf3c000986 */ /* 0x000fe2000c101912 */
[----:B------:R-:W-:-:S02]  /*b890*/  IADD3 R62, P0, R79, R58, RZ ;  /* 0x0000003a4f3e7210 */ /* 0x000fc40007f1e0ff */
[----:B------:R-:W-:Y:S01]  /*b8a0*/  ISETP.GT.AND P5, PT, R0, 0x50, P2 ;  /* 0x000000500000780c */ /* 0x000fe200017a4270 */
        /* <DEDUP_REMOVED lines=8> */
[----:B------:R-:W-:Y:S01]  /*b930*/  FMUL R171, R171, UR20 ;  /* 0x00000014abab7c20 */ /* 0x000fe20008400000 */
[----:B------:R-:W-:Y:S01]  /*b940*/  FMUL R169, R169, UR20 ;  /* 0x00000014a9a97c20 */ /* 0x000fe20008400000 */
[----:B-1----:R-:W-:Y:S01]  /*b950*/  IMAD.X R65, R3, 0x1, R61, P4 ;  /* 0x0000000103417824 */ /* 0x002fe200020e063d */
[----:B------:R1:W-:Y:S01]  /*b960*/  @P5 STG.E desc[UR18][R62.64], R71 ;  /* 0x000000473e005986 */ /* 0x0003e2000c101912 */
[C---:B------:R-:W-:Y:S02]  /*b970*/  ISETP.GT.AND P5, PT, R0.reuse, 0x51, P1 ;  /* 0x000000510000780c */ /* 0x040fe40000fa4270 */
[C---:B------:R-:W-:Y:S01]  /*b980*/  ISETP.GT.AND P4, PT, R0.reuse, 0x58, P2 ;  /* 0x000000580000780c */ /* 0x040fe20001784270 */
[----:B------:R-:W-:Y:S01]  /*b990*/  @P0 STG.E desc[UR18][R64.64], R187 ;  /* 0x000000bb40000986 */ /* 0x000fe2000c101912 */
[----:B------:R-:W-:Y:S01]  /*b9a0*/  IADD3 R66, P0, R79, R62, RZ ;  /* 0x0000003e4f427210 */ /* 0x000fe20007f1e0ff */
[----:B------:R-:W-:Y:S01]  /*b9b0*/  FMUL R167, R167, UR20 ;  /* 0x00000014a7a77c20 */ /* 0x000fe20008400000 */
[----:B------:R-:W-:Y:S01]  /*b9c0*/  FMUL R165, R165, UR20 ;  /* 0x00000014a5a57c20 */ /* 0x000fe20008400000 */
[----:B------:R-:W-:Y:S01]  /*b9d0*/  FMUL R163, R163, UR20 ;  /* 0x00000014a3a37c20 */ /* 0x000fe20008400000 */
[----:B--2---:R-:W-:Y:S01]  /*b9e0*/  IADD3.X R67, R3, R63, RZ, P0, !PT ;  /* 0x0000003f03437210 */ /* 0x004fe200007fe4ff */
[----:B------:R-:W-:Y:S01]  /*b9f0*/  FMUL R161, R161, UR20 ;  /* 0x00000014a1a17c20 */ /* 0x000fe20008400000 */
[----:B------:R-:W-:Y:S01]  /*ba00*/  ISETP.GT.AND P0, PT, R0, 0x59, P2 ;  /* 0x000000590000780c */ /* 0x000fe20001704270 */
[----:B------:R2:W-:Y:S01]  /*ba10*/  @P6 STG.E desc[UR18][R62.64+0x20], R73 ;  /* 0x000020493e006986 */ /* 0x0005e2000c101912 */
[----:B------:R-:W-:-:S03]  /*ba20*/  IADD3 R68, P6, R79, R64, RZ ;  /* 0x000000404f447210 */ /* 0x000fc60007fde0ff */
[----:B------:R-:W-:Y:S01]  /*ba30*/  @P5 STG.E desc[UR18][R64.64+0x20], R185 ;  /* 0x000020b940005986 */ /* 0x000fe2000c101912 */
[C---:B------:R-:W-:Y:S01]  /*ba40*/  ISETP.GT.AND P5, PT, R0.reuse, 0x58, P1 ;  /* 0x000000580000780c */ /* 0x040fe20000fa4270 */
[----:B0-----:R-:W-:Y:S02]  /*ba50*/  IMAD.X R69, R3, 0x1, R65, P6 ;  /* 0x0000000103457824 */ /* 0x001fe400030e0641 */
[----:B------:R0:W-:Y:S01]  /*ba60*/  @P4 STG.E desc[UR18][R66.64], R75 ;  /* 0x0000004b42004986 */ /* 0x0001e2000c101912 */
[----:B------:R-:W-:-:S03]  /*ba70*/  ISETP.GT.AND P4, PT, R0, 0x59, P1 ;  /* 0x000000590000780c */ /* 0x000fc60000f84270 */
[----:B------:R-:W-:Y:S01]  /*ba80*/  @P0 STG.E desc[UR18][R68.64], R183 ;  /* 0x000000b744000986 */ /* 0x000fe2000c101912 */
[----:B------:R-:W-:Y:S02]  /*ba90*/  IADD3 R70, P0, R79, R66, RZ ;  /* 0x000000424f467210 */ /* 0x000fe40007f1e0ff */
[C---:B------:R-:W-:Y:S01]  /*baa0*/  ISETP.GT.AND P6, PT, R0.reuse, 0x60, P2 ;  /* 0x000000600000780c */ /* 0x040fe200017c4270 */
[----:B------:R-:W-:Y:S01]  /*bab0*/  FMUL R159, R159, UR20 ;  /* 0x000000149f9f7c20 */ /* 0x000fe20008400000 */
[----:B------:R-:W-:Y:S01]  /*bac0*/  FMUL R157, R157, UR20 ;  /* 0x000000149d9d7c20 */ /* 0x000fe20008400000 */
[----:B-1----:R-:W-:Y:S01]  /*bad0*/  IMAD.X R71, R3, 0x1, R67, P0 ;  /* 0x0000000103477824 */ /* 0x002fe200000e0643 */
[----:B------:R-:W-:Y:S01]  /*bae0*/  ISETP.GT.AND P0, PT, R0, 0x61, P2 ;  /* 0x000000610000780c */ /* 0x000fe20001704270 */
[----:B------:R1:W-:Y:S04]  /*baf0*/  @P5 STG.E desc[UR18][R66.64+0x20], R77 ;  /* 0x0000204d42005986 */ /* 0x0003e8000c101912 */
[----:B------:R-:W-:Y:S01]  /*bb00*/  @P4 STG.E desc[UR18][R68.64+0x20], R181 ;  /* 0x000020b544004986 */ /* 0x000fe2000c101912 */
[----:B------:R-:W-:-:S02]  /*bb10*/  IADD3 R72, P4, R79, R68, RZ ;  /* 0x000000444f487210 */ /* 0x000fc40007f9e0ff */
[C---:B------:R-:W-:Y:S01]  /*bb20*/  ISETP.GT.AND P5, PT, R0.reuse, 0x60, P1 ;  /* 0x000000600000780c */ /* 0x040fe20000fa4270 */
[----:B------:R3:W-:Y:S01]  /*bb30*/  @P6 STG.E desc[UR18][R70.64], R81 ;  /* 0x0000005146006986 */ /* 0x0007e2000c101912 */
[C---:B------:R-:W-:Y:S01]  /*bb40*/  ISETP.GT.AND P6, PT, R0.reuse, 0x61, P1 ;  /* 0x000000610000780c */ /* 0x040fe20000fc4270 */
[----:B--2---:R-:W-:Y:S01]  /*bb50*/  IMAD.X R73, R3, 0x1, R69, P4 ;  /* 0x0000000103497824 */ /* 0x004fe200020e0645 */
[C---:B------:R-:W-:Y:S01]  /*bb60*/  ISETP.GT.AND P4, PT, R0.reuse, 0x68, P2 ;  /* 0x000000680000780c */ /* 0x040fe20001784270 */
        /* <DEDUP_REMOVED lines=8> */
[----:B0-----:R-:W-:Y:S01]  /*bbf0*/  IADD3.X R75, R3, R71, RZ, P0, !PT ;  /* 0x00000047034b7210 */ /* 0x001fe200007fe4ff */
[----:B------:R0:W-:Y:S01]  /*bc00*/  @P5 STG.E desc[UR18][R70.64+0x20], R83 ;  /* 0x0000205346005986 */ /* 0x0001e2000c101912 */
[----:B------:R-:W-:-:S03]  /*bc10*/  ISETP.GT.AND P0, PT, R0, 0x69, P2 ;  /* 0x000000690000780c */ /* 0x000fc60001704270 */
[----:B------:R-:W-:Y:S01]  /*bc20*/  @P6 STG.E desc[UR18][R72.64+0x20], R177 ;  /* 0x000020b148006986 */ /* 0x000fe2000c101912 */
[C---:B------:R-:W-:Y:S02]  /*bc30*/  ISETP.GT.AND P6, PT, R0.reuse, 0x68, P1 ;  /* 0x000000680000780c */ /* 0x040fe40000fc4270 */
[----:B------:R-:W-:Y:S01]  /*bc40*/  IADD3 R76, P5, R79, R72, RZ ;  /* 0x000000484f4c7210 */ /* 0x000fe20007fbe0ff */
[----:B------:R-:W-:Y:S01]  /*bc50*/  @P4 STG.E desc[UR18][R74.64], R85 ;  /* 0x000000554a004986 */ /* 0x000fe2000c101912 */
[----:B------:R-:W-:-:S03]  /*bc60*/  ISETP.GT.AND P4, PT, R0, 0x69, P1 ;  /* 0x000000690000780c */ /* 0x000fc60000f84270 */
[----:B-1----:R-:W-:Y:S01]  /*bc70*/  IMAD.X R77, R3, 0x1, R73, P5 ;  /* 0x00000001034d7824 */ /* 0x002fe200028e0649 */
[C---:B------:R-:W-:Y:S01]  /*bc80*/  ISETP.GT.AND P5, PT, R0.reuse, 0x70, P2 ;  /* 0x000000700000780c */ /* 0x040fe200017a4270 */
[----:B------:R-:W2:Y:S04]  /*bc90*/  LDL.LU R224, [R1+0x1c] ;  /* 0x00001c0001e07983 */ /* 0x000ea80000300800 */
[----:B------:R-:W-:Y:S01]  /*bca0*/  @P0 STG.E desc[UR18][R76.64], R175 ;  /* 0x000000af4c000986 */ /* 0x000fe2000c101912 */
[----:B------:R-:W-:-:S03]  /*bcb0*/  ISETP.GT.AND P0, PT, R0, 0x71, P2 ;  /* 0x000000710000780c */ /* 0x000fc60001704270 */
[----:B------:R1:W-:Y:S01]  /*bcc0*/  @P6 STG.E desc[UR18][R74.64+0x20], R87 ;  /* 0x000020574a006986 */ /* 0x0003e2000c101912 */
[----:B------:R-:W-:-:S03]  /*bcd0*/  IADD3 R80, P6, R79, R74, RZ ;  /* 0x0000004a4f507210 */ /* 0x000fc60007fde0ff */
[----:B------:R-:W-:Y:S01]  /*bce0*/  @P4 STG.E desc[UR18][R76.64+0x20], R173 ;  /* 0x000020ad4c004986 */ /* 0x000fe2000c101912 */
[----:B------:R-:W-:Y:S01]  /*bcf0*/  IADD3 R82, P4, R79, R76, RZ ;  /* 0x0000004c4f527210 */ /* 0x000fe20007f9e0ff */
[----:B---3--:R-:W-:Y:S02]  /*bd00*/  IMAD.X R81, R3, 0x1, R75, P6 ;  /* 0x0000000103517824 */ /* 0x008fe400030e064b */
[----:B------:R-:W-:Y:S01]  /*bd10*/  FMUL R13, R13, UR20 ;  /* 0x000000140d0d7c20 */ /* 0x000fe20008400000 */
[----:B------:R-:W3:Y:S01]  /*bd20*/  LDL.LU R225, [R1+0x18] ;  /* 0x0000180001e17983 */ /* 0x000ee20000300800 */
[----:B0-----:R-:W-:Y:S01]  /*bd30*/  IMAD.X R83, R3, 0x1, R77, P4 ;  /* 0x0000000103537824 */ /* 0x001fe200020e064d */
[----:B------:R-:W-:Y:S02]  /*bd40*/  ISETP.GT.AND P4, PT, R0, 0x70, P1 ;  /* 0x000000700000780c */ /* 0x000fe40000f84270 */
[----:B------:R0:W-:Y:S01]  /*bd50*/  @P5 STG.E desc[UR18][R80.64], R89 ;  /* 0x0000005950005986 */ /* 0x0001e2000c101912 */
[----:B------:R-:W-:-:S03]  /*bd60*/  IADD3 R78, P5, R79, R80, RZ ;  /* 0x000000504f4e7210 */ /* 0x000fc60007fbe0ff */
[----:B------:R-:W-:Y:S01]  /*bd70*/  @P0 STG.E desc[UR18][R82.64], R171 ;  /* 0x000000ab52000986 */ /* 0x000fe2000c101912 */
[----:B------:R-:W-:Y:S02]  /*bd80*/  ISETP.GT.AND P0, PT, R0, 0x71, P1 ;  /* 0x000000710000780c */ /* 0x000fe40000f04270 */
[----:B------:R-:W-:Y:S01]  /*bd90*/  IADD3 R84, P6, R79, R82, RZ ;  /* 0x000000524f547210 */ /* 0x000fe20007fde0ff */
[----:B-1----:R-:W-:Y:S01]  /*bda0*/  FMUL R87, R170, UR20 ;  /* 0x00000014aa577c20 */ /* 0x002fe20008400000 */
[C---:B------:R-:W-:Y:S01]  /*bdb0*/  IADD3.X R79, R3.reuse, R81, RZ, P5, !PT ;  /* 0x00000051034f7210 */ /* 0x040fe20002ffe4ff */
[----:B------:R-:W2:Y:S01]  /*bdc0*/  LDL.LU R222, [R1+0x14] ;  /* 0x0000140001de7983 */ /* 0x000ea20000300800 */
[----:B------:R-:W-:Y:S01]  /*bdd0*/  ISETP.GT.AND P5, PT, R0, 0x78, P2 ;  /* 0x000000780000780c */ /* 0x000fe200017a4270 */
[----:B------:R-:W-:Y:S02]  /*bde0*/  IMAD.X R85, R3, 0x1, R83, P6 ;  /* 0x0000000103557824 */ /* 0x000fe400030e0653 */
[----:B------:R-:W-:Y:S01]  /*bdf0*/  FMUL R3, R168, UR20 ;  /* 0x00000014a8037c20 */ /* 0x000fe20008400000 */
[----:B------:R1:W-:Y:S01]  /*be00*/  @P4 STG.E desc[UR18][R80.64+0x20], R87 ;  /* 0x0000205750004986 */ /* 0x0003e2000c101912 */
[----:B------:R-:W-:-:S03]  /*be10*/  ISETP.GT.AND P2, PT, R0, 0x79, P2 ;  /* 0x000000790000780c */ /* 0x000fc60001744270 */
[----:B------:R-:W-:Y:S01]  /*be20*/  @P0 STG.E desc[UR18][R82.64+0x20], R169 ;  /* 0x000020a952000986 */ /* 0x000fe2000c101912 */
[----:B------:R-:W-:Y:S02]  /*be30*/  ISETP.GT.AND P0, PT, R2, 0x80, PT ;  /* 0x000000800200780c */ /* 0x000fe40003f04270 */
[----:B------:R-:W-:Y:S01]  /*be40*/  ISETP.GT.AND P4, PT, R0, 0x78, P1 ;  /* 0x000000780000780c */ /* 0x000fe20000f84270 */
[----:B0-----:R-:W-:Y:S01]  /*be50*/  FMUL R89, R166, UR20 ;  /* 0x00000014a6597c20 */ /* 0x001fe20008400000 */
[C---:B------:R-:W-:Y:S01]  /*be60*/  ISETP.GT.AND P1, PT, R0.reuse, 0x79, P1 ;  /* 0x000000790000780c */ /* 0x040fe20000f24270 */
[----:B------:R0:W-:Y:S01]  /*be70*/  @P5 STG.E desc[UR18][R78.64], R3 ;  /* 0x000000034e005986 */ /* 0x0001e2000c101912 */
[C---:B------:R-:W-:Y:S02]  /*be80*/  ISETP.GT.AND P5, PT, R0.reuse, RZ, P0 ;  /* 0x000000ff0000720c */ /* 0x040fe400007a4270 */
[----:B------:R-:W-:Y:S01]  /*be90*/  ISETP.GT.AND P6, PT, R0, 0x1, P0 ;  /* 0x000000010000780c */ /* 0x000fe200007c4270 */
[----:B------:R-:W-:Y:S01]  /*bea0*/  @P2 STG.E desc[UR18][R84.64], R167 ;  /* 0x000000a754002986 */ /* 0x000fe2000c101912 */
[----:B-1----:R-:W-:Y:S01]  /*beb0*/  FMUL R87, R164, UR20 ;  /* 0x00000014a4577c20 */ /* 0x002fe20008400000 */
[----:B------:R-:W-:Y:S01]  /*bec0*/  ISETP.GT.AND P2, PT, R2, 0x88, PT ;  /* 0x000000880200780c */ /* 0x000fe20003f44270 */
[----:B------:R-:W-:Y:S01]  /*bed0*/  FMUL R11, R11, UR20 ;  /* 0x000000140b0b7c20 */ /* 0x000fe20008400000 */
[----:B------:R-:W3:Y:S04]  /*bee0*/  LDL.LU R223, [R1+0x10] ;  /* 0x0000100001df7983 */ /* 0x000ee80000300800 */
[----:B------:R1:W-:Y:S01]  /*bef0*/  @P4 STG.E desc[UR18][R78.64+0x20], R89 ;  /* 0x000020594e004986 */ /* 0x0003e2000c101912 */
[----:B------:R-:W-:-:S03]  /*bf00*/  ISETP.GT.AND P4, PT, R0, RZ, P2 ;  /* 0x000000ff0000720c */ /* 0x000fc60001784270 */
[----:B------:R-:W-:Y:S01]  /*bf10*/  @P1 STG.E desc[UR18][R84.64+0x20], R165 ;  /* 0x000020a554001986 */ /* 0x000fe2000c101912 */
[----:B------:R-:W-:-:S03]  /*bf20*/  ISETP.GT.AND P1, PT, R0, 0x1, P2 ;  /* 0x000000010000780c */ /* 0x000fc60001724270 */
[----:B------:R1:W-:Y:S04]  /*bf30*/  @P5 STG.E desc[UR18][R4.64+0x200], R87 ;  /* 0x0002005704005986 */ /* 0x0003e8000c101912 */
[----:B------:R-:W-:Y:S01]  /*bf40*/  @P6 STG.E desc[UR18][R24.64+0x200], R163 ;  /* 0x000200a318006986 */ /* 0x000fe2000c101912 */
[----:B------:R-:W-:Y:S01]  /*bf50*/  ISETP.GT.AND P6, PT, R0, 0x8, P0 ;  /* 0x000000080000780c */ /* 0x000fe200007c4270 */
[----:B0-----:R-:W-:Y:S01]  /*bf60*/  FMUL R3, R162, UR20 ;  /* 0x00000014a2037c20 */ /* 0x001fe20008400000 */
[----:B-1----:R-:W-:Y:S01]  /*bf70*/  FMUL R89, R160, UR20 ;  /* 0x00000014a0597c20 */ /* 0x002fe20008400000 */
[C---:B------:R-:W-:Y:S01]  /*bf80*/  ISETP.GT.AND P5, PT, R0.reuse, 0x9, P0 ;  /* 0x000000090000780c */ /* 0x040fe200007a4270 */
[----:B------:R-:W3:Y:S04]  /*bf90*/  LDL.LU R220, [R1+0xc] ;  /* 0x00000c0001dc7983 */ /* 0x000ee80000300800 */
[----:B------:R0:W-:Y:S01]  /*bfa0*/  @P4 STG.E desc[UR18][R4.64+0x220], R3 ;  /* 0x0002200304004986 */ /* 0x0001e2000c101912 */
[----:B------:R-:W-:-:S03]  /*bfb0*/  ISETP.GT.AND P4, PT, R0, 0x8, P2 ;  /* 0x000000080000780c */ /* 0x000fc60001784270 */
[----:B------:R1:W-:Y:S01]  /*bfc0*/  @P1 STG.E desc[UR18][R24.64+0x220], R161 ;  /* 0x000220a118001986 */ /* 0x0003e2000c101912 */
[----:B------:R-:W-:-:S03]  /*bfd0*/  ISETP.GT.AND P1, PT, R0, 0x9, P2 ;  /* 0x000000090000780c */ /* 0x000fc60001724270 */
[----:B------:R-:W-:Y:S01]  /*bfe0*/  @P6 STG.E desc[UR18][R28.64+0x200], R89 ;  /* 0x000200591c006986 */ /* 0x000fe2000c101912 */
[----:B------:R-:W-:Y:S01]  /*bff0*/  ISETP.GT.AND P6, PT, R0, 0x10, P0 ;  /* 0x000000100000780c */ /* 0x000fe200007c4270 */
[----:B------:R-:W-:Y:S01]  /*c000*/  FMUL R87, R158, UR20 ;  /* 0x000000149e577c20 */ /* 0x000fe20008400000 */
[----:B0-----:R-:W-:Y:S01]  /*c010*/  FMUL R3, R156, UR20 ;  /* 0x000000149c037c20 */ /* 0x001fe20008400000 */
[----:B------:R-:W-:Y:S01]  /*c020*/  @P5 STG.E desc[UR18][R26.64+0x200], R159 ;  /* 0x0002009f1a005986 */ /* 0x000fe2000c101912 */
[----:B------:R-:W-:-:S03]  /*c030*/  ISETP.GT.AND P5, PT, R0, 0x11, P0 ;  /* 0x000000110000780c */ /* 0x000fc600007a4270 */
[----:B------:R-:W-:Y:S01]  /*c040*/  @P4 STG.E desc[UR18][R28.64+0x220], R87 ;  /* 0x000220571c004986 */ /* 0x000fe2000c101912 */
[----:B------:R-:W-:-:S03]  /*c050*/  ISETP.GT.AND P4, PT, R0, 0x10, P2 ;  /* 0x000000100000780c */ /* 0x000fc60001784270 */
[----:B------:R-:W-:Y:S01]  /*c060*/  @P1 STG.E desc[UR18][R26.64+0x220], R157 ;  /* 0x0002209d1a001986 */ /* 0x000fe2000c101912 */
[----:B------:R-:W-:-:S03]  /*c070*/  ISETP.GT.AND P1, PT, R0, 0x11, P2 ;  /* 0x000000110000780c */ /* 0x000fc60001724270 */
[----:B------:R0:W-:Y:S01]  /*c080*/  @P6 STG.E desc[UR18][R30.64+0x200], R3 ;  /* 0x000200031e006986 */ /* 0x0001e2000c101912 */
[----:B------:R-:W-:Y:S01]  /*c090*/  ISETP.GT.AND P6, PT, R0, 0x18, P0 ;  /* 0x000000180000780c */ /* 0x000fe200007c4270 */
[----:B------:R-:W-:Y:S01]  /*c0a0*/  FMUL R5, R154, UR20 ;  /* 0x000000149a057c20 */ /* 0x000fe20008400000 */
[----:B-1----:R-:W-:Y:S01]  /*c0b0*/  FMUL R25, R22, UR20 ;  /* 0x0000001416197c20 */ /* 0x002fe20008400000 */
[----:B------:R-:W-:Y:S01]  /*c0c0*/  @P5 STG.E desc[UR18][R32.64+0x200], R155 ;  /* 0x0002009b20005986 */ /* 0x000fe2000c101912 */
[----:B------:R-:W-:-:S03]  /*c0d0*/  ISETP.GT.AND P5, PT, R0, 0x19, P0 ;  /* 0x000000190000780c */ /* 0x000fc600007a4270 */
[----:B------:R1:W-:Y:S01]  /*c0e0*/  @P4 STG.E desc[UR18][R30.64+0x220], R5 ;  /* 0x000220051e004986 */ /* 0x0003e2000c101912 */
[----:B------:R-:W-:-:S03]  /*c0f0*/  ISETP.GT.AND P4, PT, R0, 0x18, P2 ;  /* 0x000000180000780c */ /* 0x000fc60001784270 */
[----:B------:R-:W-:Y:S01]  /*c100*/  @P1 STG.E desc[UR18][R32.64+0x220], R23 ;  /* 0x0002201720001986 */ /* 0x000fe2000c101912 */
[----:B------:R-:W-:-:S03]  /*c110*/  ISETP.GT.AND P1, PT, R0, 0x19, P2 ;  /* 0x000000190000780c */ /* 0x000fc60001724270 */
[----:B------:R-:W-:Y:S01]  /*c120*/  @P6 STG.E desc[UR18][R34.64+0x200], R25 ;  /* 0x0002001922006986 */ /* 0x000fe2000c101912 */
[----:B------:R-:W-:Y:S01]  /*c130*/  ISETP.GT.AND P6, PT, R0, 0x20, P0 ;  /* 0x000000200000780c */ /* 0x000fe200007c4270 */
[----:B0-----:R-:W-:Y:S01]  /*c140*/  FMUL R3, R20, UR20 ;  /* 0x0000001414037c20 */ /* 0x001fe20008400000 */
[----:B-1----:R-:W-:Y:S01]  /*c150*/  FMUL R5, R18, UR20 ;  /* 0x0000001412057c20 */ /* 0x002fe20008400000 */
[----:B------:R0:W-:Y:S01]  /*c160*/  @P5 STG.E desc[UR18][R36.64+0x200], R21 ;  /* 0x0002001524005986 */ /* 0x0001e2000c101912 */
[----:B------:R-:W-:-:S03]  /*c170*/  ISETP.GT.AND P5, PT, R0, 0x21, P0 ;  /* 0x000000210000780c */ /* 0x000fc600007a4270 */
[----:B------:R1:W-:Y:S01]  /*c180*/  @P4 STG.E desc[UR18][R34.64+0x220], R3 ;  /* 0x0002200322004986 */ /* 0x0003e2000c101912 */
[----:B------:R-:W-:-:S03]  /*c190*/  ISETP.GT.AND P4, PT, R0, 0x20, P2 ;  /* 0x000000200000780c */ /* 0x000fc60001784270 */
[----:B------:R-:W-:Y:S01]  /*c1a0*/  @P1 STG.E desc[UR18][R36.64+0x220], R19 ;  /* 0x0002201324001986 */ /* 0x000fe2000c101912 */
[----:B------:R-:W-:-:S03]  /*c1b0*/  ISETP.GT.AND P1, PT, R0, 0x21, P2 ;  /* 0x000000210000780c */ /* 0x000fc60001724270 */
[----:B------:R4:W-:Y:S01]  /*c1c0*/  @P6 STG.E desc[UR18][R38.64+0x200], R5 ;  /* 0x0002000526006986 */ /* 0x0009e2000c101912 */
[----:B------:R-:W-:Y:S01]  /*c1d0*/  ISETP.GT.AND P6, PT, R0, 0x28, P0 ;  /* 0x000000280000780c */ /* 0x000fe200007c4270 */
[----:B0-----:R-:W-:Y:S01]  /*c1e0*/  FMUL R21, R16, UR20 ;  /* 0x0000001410157c20 */ /* 0x001fe20008400000 */
[----:B-1----:R-:W-:Y:S01]  /*c1f0*/  FMUL R3, R14, UR20 ;  /* 0x000000140e037c20 */ /* 0x002fe20008400000 */
[----:B------:R0:W-:Y:S01]  /*c200*/  @P5 STG.E desc[UR18][R40.64+0x200], R17 ;  /* 0x0002001128005986 */ /* 0x0001e2000c101912 */
[----:B------:R-:W-:-:S03]  /*c210*/  ISETP.GT.AND P5, PT, R0, 0x29, P0 ;  /* 0x000000290000780c */ /* 0x000fc600007a4270 */
[----:B------:R-:W-:Y:S01]  /*c220*/  @P4 STG.E desc[UR18][R38.64+0x220], R21 ;  /* 0x0002201526004986 */ /* 0x000fe2000c101912 */
[----:B------:R-:W-:-:S03]  /*c230*/  ISETP.GT.AND P4, PT, R0, 0x28, P2 ;  /* 0x000000280000780c */ /* 0x000fc60001784270 */
[----:B------:R-:W-:Y:S01]  /*c240*/  @P1 STG.E desc[UR18][R40.64+0x220], R15 ;  /* 0x0002200f28001986 */ /* 0x000fe2000c101912 */
[----:B------:R-:W-:-:S03]  /*c250*/  ISETP.GT.AND P1, PT, R0, 0x29, P2 ;  /* 0x000000290000780c */ /* 0x000fc60001724270 */
[----:B------:R1:W-:Y:S01]  /*c260*/  @P6 STG.E desc[UR18][R42.64+0x200], R3 ;  /* 0x000200032a006986 */ /* 0x0003e2000c101912 */
[----:B------:R-:W-:Y:S01]  /*c270*/  ISETP.GT.AND P6, PT, R0, 0x30, P0 ;  /* 0x000000300000780c */ /* 0x000fe200007c4270 */
[----:B----4-:R-:W-:Y:S01]  /*c280*/  FMUL R5, R12, UR20 ;  /* 0x000000140c057c20 */ /* 0x010fe20008400000 */
[----:B0-----:R-:W-:Y:S01]  /*c290*/  FMUL R17, R10, UR20 ;  /* 0x000000140a117c20 */ /* 0x001fe20008400000 */
[----:B------:R-:W4:Y:S01]  /*c2a0*/  LDL.LU R221, [R1] ;  /* 0x0000000001dd7983 */ /* 0x000f220000300800 */
[----:B------:R-:W-:Y:S01]  /*c2b0*/  FMUL R9, R9, UR20 ;  /* 0x0000001409097c20 */ /* 0x000fe20008400000 */
[----:B------:R-:W-:Y:S01]  /*c2c0*/  FMUL R7, R7, UR20 ;  /* 0x0000001407077c20 */ /* 0x000fe20008400000 */
[----:B------:R-:W-:Y:S01]  /*c2d0*/  FMUL R153, R153, UR20 ;  /* 0x0000001499997c20 */ /* 0x000fe20008400000 */
[----:B------:R-:W-:Y:S01]  /*c2e0*/  @P5 STG.E desc[UR18][R44.64+0x200], R13 ;  /* 0x0002000d2c005986 */ /* 0x000fe2000c101912 */
[----:B------:R-:W-:Y:S01]  /*c2f0*/  ISETP.GT.AND P5, PT, R0, 0x31, P0 ;  /* 0x000000310000780c */ /* 0x000fe200007a4270 */
[----:B------:R-:W-:-:S02]  /*c300*/  FMUL R229, R229, UR20 ;  /* 0x00000014e5e57c20 */ /* 0x000fc40008400000 */
[----:B------:R0:W-:Y:S01]  /*c310*/  @P4 STG.E desc[UR18][R42.64+0x220], R5 ;  /* 0x000220052a004986 */ /* 0x0001e2000c101912 */
[----:B------:R-:W-:Y:S01]  /*c320*/  ISETP.GT.AND P4, PT, R0, 0x30, P2 ;  /* 0x000000300000780c */ /* 0x000fe20001784270 */
[----:B-1----:R-:W-:Y:S02]  /*c330*/  FMUL R3, R8, UR20 ;  /* 0x0000001408037c20 */ /* 0x002fe40008400000 */
[----:B------:R1:W-:Y:S01]  /*c340*/  @P1 STG.E desc[UR18][R44.64+0x220], R11 ;  /* 0x0002200b2c001986 */ /* 0x0003e2000c101912 */
[----:B------:R-:W-:-:S03]  /*c350*/  ISETP.GT.AND P1, PT, R0, 0x31, P2 ;  /* 0x000000310000780c */ /* 0x000fc60001724270 */
[----:B------:R-:W-:Y:S01]  /*c360*/  @P6 STG.E desc[UR18][R46.64+0x200], R17 ;  /* 0x000200112e006986 */ /* 0x000fe2000c101912 */
[----:B------:R-:W-:Y:S01]  /*c370*/  ISETP.GT.AND P6, PT, R0, 0x38, P0 ;  /* 0x000000380000780c */ /* 0x000fe200007c4270 */
[----:B0-----:R-:W-:Y:S02]  /*c380*/  FMUL R5, R6, UR20 ;  /* 0x0000001406057c20 */ /* 0x001fe40008400000 */
[----:B------:R-:W-:Y:S01]  /*c390*/  @P5 STG.E desc[UR18][R48.64+0x200], R9 ;  /* 0x0002000930005986 */ /* 0x000fe2000c101912 */
[----:B------:R-:W-:Y:S01]  /*c3a0*/  ISETP.GT.AND P5, PT, R0, 0x39, P0 ;  /* 0x000000390000780c */ /* 0x000fe200007a4270 */
[----:B-1----:R-:W-:Y:S02]  /*c3b0*/  FMUL R11, R152, UR20 ;  /* 0x00000014980b7c20 */ /* 0x002fe40008400000 */
[----:B------:R-:W-:Y:S01]  /*c3c0*/  @P4 STG.E desc[UR18][R46.64+0x220], R3 ;  /* 0x000220032e004986 */ /* 0x000fe2000c101912 */
[----:B------:R-:W-:-:S03]  /*c3d0*/  ISETP.GT.AND P4, PT, R0, 0x38, P2 ;  /* 0x000000380000780c */ /* 0x000fc60001784270 */
[----:B------:R0:W-:Y:S01]  /*c3e0*/  @P1 STG.E desc[UR18][R48.64+0x220], R7 ;  /* 0x0002200730001986 */ /* 0x0001e2000c101912 */
[----:B------:R-:W-:-:S03]  /*c3f0*/  ISETP.GT.AND P1, PT, R0, 0x39, P2 ;  /* 0x000000390000780c */ /* 0x000fc60001724270 */
[----:B------:R1:W-:Y:S01]  /*c400*/  @P6 STG.E desc[UR18][R50.64+0x200], R5 ;  /* 0x0002000532006986 */ /* 0x0003e2000c101912 */
[----:B------:R-:W-:-:S03]  /*c410*/  ISETP.GT.AND P6, PT, R0, 0x40, P0 ;  /* 0x000000400000780c */ /* 0x000fc600007c4270 */
[----:B------:R-:W4:Y:S01]  /*c420*/  LDL.LU R218, [R1+0x20] ;  /* 0x0000200001da7983 */ /* 0x000f220000300800 */
[----:B0-----:R-:W-:-:S03]  /*c430*/  FMUL R7, R227, UR20 ;  /* 0x00000014e3077c20 */ /* 0x001fc60008400000 */
[----:B------:R3:W-:Y:S01]  /*c440*/  @P5 STG.E desc[UR18][R52.64+0x200], R11 ;  /* 0x0002000b34005986 */ /* 0x0007e2000c101912 */
[----:B------:R-:W-:Y:S01]  /*c450*/  ISETP.GT.AND P5, PT, R0, 0x41, P0 ;  /* 0x000000410000780c */ /* 0x000fe200007a4270 */
[----:B-1----:R-:W-:Y:S02]  /*c460*/  FMUL R5, R226, UR20 ;  /* 0x00000014e2057c20 */ /* 0x002fe40008400000 */
[----:B------:R-:W4:Y:S04]  /*c470*/  LDL.LU R227, [R1+0x24] ;  /* 0x0000240001e37983 */ /* 0x000f280000300800 */
[----:B------:R-:W4:Y:S04]  /*c480*/  LDL.LU R226, [R1+0x28] ;  /* 0x0000280001e27983 */ /* 0x000f280000300800 */
[----:B------:R-:W-:Y:S01]  /*c490*/  @P4 STG.E desc[UR18][R50.64+0x220], R153 ;  /* 0x0002209932004986 */ /* 0x000fe2000c101912 */
[----:B------:R-:W-:-:S03]  /*c4a0*/  ISETP.GT.AND P4, PT, R0, 0x40, P2 ;  /* 0x000000400000780c */ /* 0x000fc60001784270 */
[----:B------:R-:W-:Y:S01]  /*c4b0*/  @P1 STG.E desc[UR18][R52.64+0x220], R229 ;  /* 0x000220e534001986 */ /* 0x000fe2000c101912 */
[----:B------:R-:W-:Y:S01]  /*c4c0*/  ISETP.GT.AND P1, PT, R0, 0x41, P2 ;  /* 0x000000410000780c */ /* 0x000fe20001724270 */
[----:B--2---:R-:W-:Y:S01]  /*c4d0*/  FMUL R13, R222, UR20 ;  /* 0x00000014de0d7c20 */ /* 0x004fe20008400000 */
[----:B---3--:R-:W-:Y:S01]  /*c4e0*/  FMUL R11, R223, UR20 ;  /* 0x00000014df0b7c20 */ /* 0x008fe20008400000 */
[----:B------:R-:W-:Y:S01]  /*c4f0*/  FMUL R9, R220, UR20 ;  /* 0x00000014dc097c20 */ /* 0x000fe20008400000 */
[----:B----4-:R-:W-:Y:S02]  /*c500*/  FMUL R3, R221, UR20 ;  /* 0x00000014dd037c20 */ /* 0x010fe40008400000 */
[----:B------:R-:W2:Y:S04]  /*c510*/  LDL.LU R221, [R1+0x2c] ;  /* 0x00002c0001dd7983 */ /* 0x000ea80000300800 */
[----:B------:R-:W3:Y:S04]  /*c520*/  LDL.LU R220, [R1+0x30] ;  /* 0x0000300001dc7983 */ /* 0x000ee80000300800 */
[----:B------:R0:W-:Y:S01]  /*c530*/  @P6 STG.E desc[UR18][R54.64+0x200], R3 ;  /* 0x0002000336006986 */ /* 0x0001e2000c101912 */
[----:B------:R-:W-:-:S03]  /*c540*/  ISETP.GT.AND P6, PT, R0, 0x48, P0 ;  /* 0x000000480000780c */ /* 0x000fc600007c4270 */
[----:B------:R-:W4:Y:S04]  /*c550*/  LDL.LU R223, [R1+0x34] ;  /* 0x0000340001df7983 */ /* 0x000f280000300800 */
[----:B------:R-:W-:Y:S04]  /*c560*/  @P5 STG.E desc[UR18][R56.64+0x200], R7 ;  /* 0x0002000738005986 */ /* 0x000fe8000c101912 */
[----:B------:R1:W-:Y:S01]  /*c570*/  @P4 STG.E desc[UR18][R54.64+0x220], R5 ;  /* 0x0002200536004986 */ /* 0x0003e2000c101912 */
[----:B0-----:R-:W-:-:S03]  /*c580*/  FMUL R3, R225, UR20 ;  /* 0x00000014e1037c20 */ /* 0x001fc60008400000 */
[----:B------:R-:W4:Y:S04]  /*c590*/  LDL.LU R222, [R1+0x38] ;  /* 0x0000380001de7983 */ /* 0x000f280000300800 */
[----:B------:R0:W-:Y:S01]  /*c5a0*/  @P1 STG.E desc[UR18][R56.64+0x220], R9 ;  /* 0x0002200938001986 */ /* 0x0001e2000c101912 */
[----:B-1----:R-:W-:-:S03]  /*c5b0*/  FMUL R5, R224, UR20 ;  /* 0x00000014e0057c20 */ /* 0x002fc60008400000 */
[----:B------:R-:W4:Y:S04]  /*c5c0*/  LDL.LU R225, [R1+0x3c] ;  /* 0x00003c0001e17983 */ /* 0x000f280000300800 */
[----:B------:R1:W-:Y:S04]  /*c5d0*/  @P6 STG.E desc[UR18][R58.64+0x200], R11 ;  /* 0x0002000b3a006986 */ /* 0x0003e8000c101912 */
[----:B------:R-:W4:Y:S01]  /*c5e0*/  LDL.LU R224, [R1+0x40] ;  /* 0x0000400001e07983 */ /* 0x000f220000300800 */
[----:B0-----:R-:W-:-:S03]  /*c5f0*/  FMUL R9, R227, UR20 ;  /* 0x00000014e3097c20 */ /* 0x001fc60008400000 */
[----:B------:R-:W4:Y:S01]  /*c600*/  LDL.LU R227, [R1+0x44] ;  /* 0x0000440001e37983 */ /* 0x000f220000300800 */
[----:B-1----:R-:W-:-:S03]  /*c610*/  FMUL R11, R226, UR20 ;  /* 0x00000014e20b7c20 */ /* 0x002fc60008400000 */
[----:B------:R-:W4:Y:S01]  /*c620*/  LDL.LU R226, [R1+0x48] ;  /* 0x0000480001e27983 */ /* 0x000f220000300800 */
[C---:B------:R-:W-:Y:S02]  /*c630*/  ISETP.GT.AND P5, PT, R0.reuse, 0x49, P0 ;  /* 0x000000490000780c */ /* 0x040fe400007a4270 */
[C---:B------:R-:W-:Y:S01]  /*c640*/  ISETP.GT.AND P4, PT, R0.reuse, 0x48, P2 ;  /* 0x000000480000780c */ /* 0x040fe20001784270 */
[----:B------:R-:W4:Y:S01]  /*c650*/  LDL.LU R214, [R1+0x4c] ;  /* 0x00004c0001d67983 */ /* 0x000f220000300800 */
[----:B------:R-:W-:-:S03]  /*c660*/  ISETP.GT.AND P1, PT, R0, 0x49, P2 ;  /* 0x000000490000780c */ /* 0x000fc60001724270 */
[----:B------:R-:W4:Y:S01]  /*c670*/  LDL.LU R217, [R1+0x50] ;  /* 0x0000500001d97983 */ /* 0x000f220000300800 */
[----:B------:R-:W-:-:S03]  /*c680*/  ISETP.GT.AND P6, PT, R0, 0x50, P0 ;  /* 0x000000500000780c */ /* 0x000fc600007c4270 */
[----:B------:R-:W4:Y:S04]  /*c690*/  LDL.LU R216, [R1+0x54] ;  /* 0x0000540001d87983 */ /* 0x000f280000300800 */
[----:B------:R-:W-:Y:S01]  /*c6a0*/  @P5 STG.E desc[UR18][R60.64+0x200], R13 ;  /* 0x0002000d3c005986 */ /* 0x000fe2000c101912 */
[----:B------:R-:W-:Y:S01]  /*c6b0*/  ISETP.GT.AND P5, PT, R0, 0x51, P0 ;  /* 0x000000510000780c */ /* 0x000fe200007a4270 */
[----:B------:R-:W-:Y:S02]  /*c6c0*/  FMUL R7, R218, UR20 ;  /* 0x00000014da077c20 */ /* 0x000fe40008400000 */
[----:B------:R2:W-:Y:S01]  /*c6d0*/  @P4 STG.E desc[UR18][R58.64+0x220], R3 ;  /* 0x000220033a004986 */ /* 0x0005e2000c101912 */
[----:B------:R-:W-:-:S03]  /*c6e0*/  ISETP.GT.AND P4, PT, R0, 0x50, P2 ;  /* 0x000000500000780c */ /* 0x000fc60001784270 */
[----:B------:R-:W4:Y:S04]  /*c6f0*/  LDL.LU R219, [R1+0x58] ;  /* 0x0000580001db7983 */ /* 0x000f280000300800 */
[----:B------:R-:W4:Y:S04]  /*c700*/  LDL.LU R218, [R1+0x5c] ;  /* 0x00005c0001da7983 */ /* 0x000f280000300800 */
[----:B------:R4:W-:Y:S01]  /*c710*/  @P1 STG.E desc[UR18][R60.64+0x220], R5 ;  /* 0x000220053c001986 */ /* 0x0009e2000c101912 */
[----:B------:R-:W-:-:S03]  /*c720*/  ISETP.GT.AND P1, PT, R0, 0x51, P2 ;  /* 0x000000510000780c */ /* 0x000fc60001724270 */
[----:B------:R0:W-:Y:S01]  /*c730*/  @P6 STG.E desc[UR18][R62.64+0x200], R7 ;  /* 0x000200073e006986 */ /* 0x0001e2000c101912 */
[----:B------:R-:W-:-:S03]  /*c740*/  ISETP.GT.AND P6, PT, R0, 0x58, P0 ;  /* 0x000000580000780c */ /* 0x000fc600007c4270 */
[----:B------:R1:W-:Y:S01]  /*c750*/  @P5 STG.E desc[UR18][R64.64+0x200], R9 ;  /* 0x0002000940005986 */ /* 0x0003e2000c101912 */
[----:B------:R-:W-:-:S03]  /*c760*/  ISETP.GT.AND P5, PT, R0, 0x59, P0 ;  /* 0x000000590000780c */ /* 0x000fc600007a4270 */
[----:B------:R1:W-:Y:S01]  /*c770*/  @P4 STG.E desc[UR18][R62.64+0x220], R11 ;  /* 0x0002200b3e004986 */ /* 0x0003e2000c101912 */
[----:B--2---:R-:W-:-:S03]  /*c780*/  FMUL R3, R221, UR20 ;  /* 0x00000014dd037c20 */ /* 0x004fc60008400000 */
[----:B------:R-:W2:Y:S01]  /*c790*/  LDL.LU R221, [R1+0x60] ;  /* 0x0000600001dd7983 */ /* 0x000ea20000300800 */
[----:B---3--:R-:W-:-:S03]  /*c7a0*/  FMUL R13, R220, UR20 ;  /* 0x00000014dc0d7c20 */ /* 0x008fc60008400000 */
[----:B------:R-:W3:Y:S01]  /*c7b0*/  LDL.LU R220, [R1+0x64] ;  /* 0x0000640001dc7983 */ /* 0x000ee20000300800 */
[----:B----4-:R-:W-:-:S03]  /*c7c0*/  FMUL R5, R223, UR20 ;  /* 0x00000014df057c20 */ /* 0x010fc60008400000 */
[----:B------:R4:W-:Y:S04]  /*c7d0*/  @P1 STG.E desc[UR18][R64.64+0x220], R3 ;  /* 0x0002200340001986 */ /* 0x0009e8000c101912 */
[----:B------:R-:W3:Y:S04]  /*c7e0*/  LDL.LU R223, [R1+0x68] ;  /* 0x0000680001df7983 */ /* 0x000ee80000300800 */
[----:B------:R-:W-:Y:S01]  /*c7f0*/  @P6 STG.E desc[UR18][R66.64+0x200], R13 ;  /* 0x0002000d42006986 */ /* 0x000fe2000c101912 */
[----:B0-----:R-:W-:-:S03]  /*c800*/  FMUL R7, R222, UR20 ;  /* 0x00000014de077c20 */ /* 0x001fc60008400000 */
[----:B------:R-:W3:Y:S04]  /*c810*/  LDL.LU R222, [R1+0x6c] ;  /* 0x00006c0001de7983 */ /* 0x000ee80000300800 */
[----:B------:R0:W-:Y:S01]  /*c820*/  @P5 STG.E desc[UR18][R68.64+0x200], R5 ;  /* 0x0002000544005986 */ /* 0x0001e2000c101912 */
[----:B-1----:R-:W-:-:S03]  /*c830*/  FMUL R9, R225, UR20 ;  /* 0x00000014e1097c20 */ /* 0x002fc60008400000 */
[----:B------:R-:W3:Y:S01]  /*c840*/  LDL.LU R225, [R1+0x70] ;  /* 0x0000700001e17983 */ /* 0x000ee20000300800 */
[----:B------:R-:W-:-:S03]  /*c850*/  FMUL R11, R224, UR20 ;  /* 0x00000014e00b7c20 */ /* 0x000fc60008400000 */
[----:B------:R-:W3:Y:S01]  /*c860*/  LDL.LU R224, [R1+0x74] ;  /* 0x0000740001e07983 */ /* 0x000ee20000300800 */
[----:B----4-:R-:W-:-:S03]  /*c870*/  FMUL R3, R227, UR20 ;  /* 0x00000014e3037c20 */ /* 0x010fc60008400000 */
[----:B------:R-:W4:Y:S01]  /*c880*/  LDL.LU R227, [R1+0x84] ;  /* 0x0000840001e37983 */ /* 0x000f220000300800 */
[----:B0-----:R-:W-:-:S03]  /*c890*/  FMUL R5, R226, UR20 ;  /* 0x00000014e2057c20 */ /* 0x001fc60008400000 */
[----:B------:R-:W4:Y:S01]  /*c8a0*/  LDL.LU R226, [R1+0x88] ;  /* 0x0000880001e27983 */ /* 0x000f220000300800 */
[C---:B------:R-:W-:Y:S02]  /*c8b0*/  ISETP.GT.AND P4, PT, R0.reuse, 0x58, P2 ;  /* 0x000000580000780c */ /* 0x040fe40001784270 */
[C---:B------:R-:W-:Y:S02]  /*c8c0*/  ISETP.GT.AND P1, PT, R0.reuse, 0x59, P2 ;  /* 0x000000590000780c */ /* 0x040fe40001724270 */
[C---:B------:R-:W-:Y:S02]  /*c8d0*/  ISETP.GT.AND P6, PT, R0.reuse, 0x60, P0 ;  /* 0x000000600000780c */ /* 0x040fe400007c4270 */
[----:B------:R-:W-:-:S07]  /*c8e0*/  ISETP.GT.AND P5, PT, R0, 0x61, P0 ;  /* 0x000000610000780c */ /* 0x000fce00007a4270 */
        /* <DEDUP_REMOVED lines=9> */
[----:B------:R-:W-:Y:S01]  /*c980*/  FMUL R13, R217, UR20 ;  /* 0x00000014d90d7c20 */ /* 0x000fe20008400000 */
[----:B-1----:R-:W-:Y:S01]  /*c990*/  FMUL R9, R216, UR20 ;  /* 0x00000014d8097c20 */ /* 0x002fe20008400000 */
[----:B------:R0:W-:Y:S01]  /*c9a0*/  @P4 STG.E desc[UR18][R70.64+0x220], R5 ;  /* 0x0002200546004986 */ /* 0x0001e2000c101912 */
[----:B------:R-:W-:-:S03]  /*c9b0*/  ISETP.GT.AND P4, PT, R0, 0x68, P2 ;  /* 0x000000680000780c */ /* 0x000fc60001784270 */
[----:B------:R1:W-:Y:S01]  /*c9c0*/  @P1 STG.E desc[UR18][R72.64+0x220], R7 ;  /* 0x0002200748001986 */ /* 0x0003e2000c101912 */
[----:B------:R-:W-:-:S03]  /*c9d0*/  ISETP.GT.AND P1, PT, R0, 0x69, P2 ;  /* 0x000000690000780c */ /* 0x000fc60001724270 */
[----:B------:R-:W-:Y:S01]  /*c9e0*/  @P6 STG.E desc[UR18][R74.64+0x200], R13 ;  /* 0x0002000d4a006986 */ /* 0x000fe2000c101912 */
[----:B------:R-:W-:-:S03]  /*c9f0*/  ISETP.GT.AND P6, PT, R0, 0x70, P0 ;  /* 0x000000700000780c */ /* 0x000fc600007c4270 */
[----:B------:R-:W-:Y:S01]  /*ca00*/  @P5 STG.E desc[UR18][R76.64+0x200], R9 ;  /* 0x000200094c005986 */ /* 0x000fe2000c101912 */
[----:B------:R-:W-:Y:S01]  /*ca10*/  ISETP.GT.AND P5, PT, R0, 0x71, P0 ;  /* 0x000000710000780c */ /* 0x000fe200007a4270 */
[----:B------:R-:W-:Y:S01]  /*ca20*/  FMUL R3, R219, UR20 ;  /* 0x00000014db037c20 */ /* 0x000fe20008400000 */
[----:B0-----:R-:W-:-:S04]  /*ca30*/  FMUL R5, R218, UR20 ;  /* 0x00000014da057c20 */ /* 0x001fc80008400000 */
[----:B------:R0:W-:Y:S01]  /*ca40*/  @P4 STG.E desc[UR18][R74.64+0x220], R3 ;  /* 0x000220034a004986 */ /* 0x0001e2000c101912 */
[----:B------:R-:W-:-:S03]  /*ca50*/  ISETP.GT.AND P4, PT, R0, 0x70, P2 ;  /* 0x000000700000780c */ /* 0x000fc60001784270 */
[----:B------:R0:W-:Y:S01]  /*ca60*/  @P1 STG.E desc[UR18][R76.64+0x220], R5 ;  /* 0x000220054c001986 */ /* 0x0001e2000c101912 */
[C---:B------:R-:W-:Y:S02]  /*ca70*/  ISETP.GT.AND P1, PT, R0.reuse, 0x78, P0 ;  /* 0x000000780000780c */ /* 0x040fe40000724270 */
[----:B------:R-:W-:Y:S01]  /*ca80*/  ISETP.GT.AND P0, PT, R0, 0x79, P0 ;  /* 0x000000790000780c */ /* 0x000fe20000704270 */
[----:B--2---:R-:W-:Y:S01]  /*ca90*/  FMUL R11, R221, UR20 ;  /* 0x00000014dd0b7c20 */ /* 0x004fe20008400000 */
[----:B---3--:R-:W-:-:S04]  /*caa0*/  FMUL R15, R220, UR20 ;  /* 0x00000014dc0f7c20 */ /* 0x008fc80008400000 */
[----:B------:R4:W-:Y:S04]  /*cab0*/  @P6 STG.E desc[UR18][R80.64+0x200], R11 ;  /* 0x0002000b50006986 */ /* 0x0009e8000c101912 */
[----:B------:R2:W-:Y:S01]  /*cac0*/  @P5 STG.E desc[UR18][R82.64+0x200], R15 ;  /* 0x0002000f52005986 */ /* 0x0005e2000c101912 */
[C---:B------:R-:W-:Y:S02]  /*cad0*/  ISETP.GT.AND P5, PT, R0.reuse, 0x71, P2 ;  /* 0x000000710000780c */ /* 0x040fe400017a4270 */
[C---:B------:R-:W-:Y:S02]  /*cae0*/  ISETP.GT.AND P6, PT, R0.reuse, 0x78, P2 ;  /* 0x000000780000780c */ /* 0x040fe400017c4270 */
[----:B------:R-:W-:Y:S01]  /*caf0*/  ISETP.GT.AND P2, PT, R0, 0x79, P2 ;  /* 0x000000790000780c */ /* 0x000fe20001744270 */
[----:B-1----:R-:W-:-:S05]  /*cb00*/  FMUL R7, R223, UR20 ;  /* 0x00000014df077c20 */ /* 0x002fca0008400000 */
[----:B------:R2:W-:Y:S01]  /*cb10*/  @P4 STG.E desc[UR18][R80.64+0x220], R7 ;  /* 0x0002200750004986 */ /* 0x0005e2000c101912 */
[----:B0-----:R-:W-:-:S05]  /*cb20*/  FMUL R3, R222, UR20 ;  /* 0x00000014de037c20 */ /* 0x001fca0008400000 */
[----:B------:R2:W-:Y:S01]  /*cb30*/  @P5 STG.E desc[UR18][R82.64+0x220], R3 ;  /* 0x0002200352005986 */ /* 0x0005e2000c101912 */
[----:B------:R-:W-:Y:S01]  /*cb40*/  FMUL R5, R225, UR20 ;  /* 0x00000014e1057c20 */ /* 0x000fe20008400000 */
[----:B------:R-:W-:-:S04]  /*cb50*/  FMUL R9, R224, UR20 ;  /* 0x00000014e0097c20 */ /* 0x000fc80008400000 */
[----:B------:R2:W-:Y:S01]  /*cb60*/  @P1 STG.E desc[UR18][R78.64+0x200], R5 ;  /* 0x000200054e001986 */ /* 0x0005e2000c101912 */
[----:B----4-:R-:W-:-:S03]  /*cb70*/  FMUL R11, R227, UR20 ;  /* 0x00000014e30b7c20 */ /* 0x010fc60008400000 */
[----:B------:R2:W-:Y:S01]  /*cb80*/  @P0 STG.E desc[UR18][R84.64+0x200], R9 ;  /* 0x0002000954000986 */ /* 0x0005e2000c101912 */
[----:B------:R-:W-:-:S03]  /*cb90*/  FMUL R13, R226, UR20 ;  /* 0x00000014e20d7c20 */ /* 0x000fc60008400000 */
[----:B------:R2:W-:Y:S04]  /*cba0*/  @P6 STG.E desc[UR18][R78.64+0x220], R11 ;  /* 0x0002200b4e006986 */ /* 0x0005e8000c101912 */
[----:B------:R2:W-:Y:S02]  /*cbb0*/  @P2 STG.E desc[UR18][R84.64+0x220], R13 ;  /* 0x0002200d54002986 */ /* 0x0005e4000c101912 */
.L_x_276:
[----:B------:R-:W-:Y:S05]  /*cbc0*/  BSYNC B0 ;  /* 0x0000000000007941 */ /* 0x000fea0003800000 */
.L_x_24:
[----:B0-2---:R-:W2:Y:S04]  /*cbd0*/  LDL.LU R3, [R1+0x78] ;  /* 0x0000780001037983 */ /* 0x005ea80000300800 */
[----:B------:R-:W2:Y:S01]  /*cbe0*/  LDL.LU R2, [R1+0x7c] ;  /* 0x00007c0001027983 */ /* 0x000ea20000300800 */
[----:B------:R-:W-:Y:S01]  /*cbf0*/  ULDC UR6, c[0x0][0xc] ;  /* 0x0000030000067ab9 */ /* 0x000fe20000000800 */
[----:B------:R-:W-:Y:S01]  /*cc00*/  ULDC UR7, c[0x0][0x10] ;  /* 0x0000040000077ab9 */ /* 0x000fe20000000800 */
[----:B------:R-:W2:Y:S01]  /*cc10*/  LDC R5, c[0x0][0x14] ;  /* 0x00000500ff057b82 */ /* 0x000ea20000000800 */
[----:B------:R-:W-:Y:S01]  /*cc20*/  UIMAD.WIDE.U32 UR6, UR6, UR7, URZ ;  /* 0x00000007060672a5 */ /* 0x000fe2000f8e003f */
[----:B------:R0:W5:Y:S01]  /*cc30*/  LDL R154, [R1+0x8c] ;  /* 0x00008c00019a7983 */ /* 0x0001620000100800 */
[----:B------:R-:W-:Y:S01]  /*cc40*/  UMOV UR23, 0xffffffff ;  /* 0xffffffff00177882 */ /* 0x000fe20000000000 */
[----:B------:R-:W-:-:S03]  /*cc50*/  PRMT R0, RZ, 0x7610, R0 ;  /* 0x00007610ff007816 */ /* 0x000fc60000000000 */
[----:B--2---:R-:W-:-:S04]  /*cc60*/  IMAD.WIDE.U32 R2, R5, UR6, R2 ;  /* 0x0000000605027c25 */ /* 0x004fc8000f8e0002 */
[----:B------:R-:W-:Y:S01]  /*cc70*/  IMAD R5, R5, UR7, RZ ;  /* 0x0000000705057c24 */ /* 0x000fe2000f8e02ff */
[----:B------:R-:W-:Y:S01]  /*cc80*/  ULDC.64 UR6, c[0x0][0x750] ;  /* 0x0001d40000067ab9 */ /* 0x000fe20000000a00 */
[----:B------:R-:W-:Y:S01]  /*cc90*/  IMAD.MOV.U32 R19, RZ, RZ, R2 ;  /* 0x000000ffff137224 */ /* 0x000fe200078e0002 */
[----:B------:R-:W-:Y:S01]  /*cca0*/  ISETP.GE.U32.AND P0, PT, R2, UR6, PT ;  /* 0x0000000602007c0c */ /* 0x000fe2000bf06070 */
[----:B------:R-:W-:Y:S01]  /*ccb0*/  IMAD.IADD R22, R3, 0x1, R5 ;  /* 0x0000000103167824 */ /* 0x000fe200078e0205 */
[----:B------:R-:W-:-:S04]  /*ccc0*/  MOV R2, 0xffffffff ;  /* 0xffffffff00027802 */ /* 0x000fc80000000f00 */
[----:B------:R0:W-:Y:S01]  /*ccd0*/  STL [R1+0x78], R22 ;  /* 0x0000781601007387 */ /* 0x0001e20000100800 */
[----:B------:R-:W-:-:S03]  /*cce0*/  ISETP.GE.U32.AND.EX P0, PT, R22, UR7, PT, P0 ;  /* 0x0000000716007c0c */ /* 0x000fc6000bf06100 */
[----:B------:R0:W-:Y:S04]  /*ccf0*/  STL [R1+0x7c], R19 ;  /* 0x00007c1301007387 */ /* 0x0001e80000100800 */
[----:B------:R0:W-:Y:S06]  /*cd00*/  STL [R1+0x80], R2 ;  /* 0x0000800201007387 */ /* 0x0001ec0000100800 */
[----:B------:R-:W-:Y:S05]  /*cd10*/  @P0 BRA `(.L_x_277) ;  /* 0x0000000400740947 */ /* 0x000fea0003800000 */
[----:B------:R-:W2:Y:S01]  /*cd20*/  S2R R14, SR_CTAID.X ;  /* 0x00000000000e7919 */ /* 0x000ea20000002500 */
[----:B------:R-:W0:Y:S01]  /*cd30*/  LDC.64 R8, c[0x0][0x728] ;  /* 0x0001ca00ff087b82 */ /* 0x000e220000000a00 */
[----:B------:R-:W-:Y:S01]  /*cd40*/  ULDC UR6, c[0x0][0x150] ;  /* 0x0000540000067ab9 */ /* 0x000fe20000000800 */
[----:B------:R-:W-:Y:S01]  /*cd50*/  IMAD.MOV.U32 R6, RZ, RZ, R19 ;  /* 0x000000ffff067224 */ /* 0x000fe200078e0013 */
[----:B------:R-:W0:Y:S01]  /*cd60*/  S2R R16, SR_CTAID.Y ;  /* 0x0000000000107919 */ /* 0x000e220000002600 */
[----:B------:R-:W-:-:S04]  /*cd70*/  IMAD.MOV.U32 R7, RZ, RZ, R22 ;  /* 0x000000ffff077224 */ /* 0x000fc800078e0016 */
[----:B------:R-:W1:Y:S08]  /*cd80*/  LDC R17, c[0x0][0x144] ;  /* 0x00005100ff117b82 */ /* 0x000e700000000800 */
[----:B------:R-:W1:Y:S08]  /*cd90*/  LDC R10, c[0x0][0x730] ;  /* 0x0001cc00ff0a7b82 */ /* 0x000e700000000800 */
[----:B------:R-:W1:Y:S01]  /*cda0*/  LDC.64 R12, c[0x0][0x720] ;  /* 0x0001c800ff0c7b82 */ /* 0x000e620000000a00 */
[----:B0-----:R-:W-:-:S04]  /*cdb0*/  ISETP.NE.U32.AND P0, PT, R8, RZ, PT ;  /* 0x000000ff0800720c */ /* 0x001fc80003f05070 */
[----:B------:R-:W-:Y:S02]  /*cdc0*/  ISETP.NE.AND.EX P0, PT, R9, RZ, PT, P0 ;  /* 0x000000ff0900720c */ /* 0x000fe40003f05300 */
[----:B--2---:R-:W-:-:S05]  /*cdd0*/  I2FP.F32.U32 R0, R14 ;  /* 0x0000000e00007245 */ /* 0x004fca0000201000 */
[----:B------:R-:W-:-:S04]  /*cde0*/  FMUL R0, R0, UR6 ;  /* 0x0000000600007c20 */ /* 0x000fc80008400000 */
[----:B------:R0:W2:Y:S02]  /*cdf0*/  F2I.U32.TRUNC.NTZ R15, R0 ;  /* 0x00000000000f7305 */ /* 0x0000a4000020f000 */
[----:B------:R-:W-:Y:S05]  /*ce00*/  @!P0 BRA `(.L_x_278) ;  /* 0x0000000000288947 */ /* 0x000fea0003800000 */
[----:B0-----:R-:W0:Y:S02]  /*ce10*/  LDC R0, c[0x0][0x734] ;  /* 0x0001cd00ff007b82 */ /* 0x001e240000000800 */
[----:B0-----:R-:W-:-:S05]  /*ce20*/  IADD3 R7, P0, R19, R0, RZ ;  /* 0x0000000013077210 */ /* 0x001fca0007f1e0ff */
[----:B------:R-:W-:-:S04]  /*ce30*/  IMAD.X R11, RZ, RZ, R22, P0 ;  /* 0x000000ffff0b7224 */ /* 0x000fc800000e0616 */
[----:B------:R-:W-:-:S04]  /*ce40*/  IMAD.WIDE.U32 R2, R11, R8, RZ ;  /* 0x000000080b027225 */ /* 0x000fc800078e00ff */
[----:B------:R-:W-:-:S04]  /*ce50*/  IMAD.WIDE.U32 R4, P0, R7, R9, R2 ;  /* 0x0000000907047225 */ /* 0x000fc80007800002 */
[----:B------:R-:W-:Y:S01]  /*ce60*/  IMAD.WIDE.U32 R2, R7, R8, RZ ;  /* 0x0000000807027225 */ /* 0x000fe200078e00ff */
[----:B------:R-:W-:-:S03]  /*ce70*/  IADD3.X R7, RZ, RZ, RZ, P0, !PT ;  /* 0x000000ffff077210 */ /* 0x000fc600007fe4ff */
[----:B------:R-:W-:Y:S01]  /*ce80*/  IMAD.MOV.U32 R6, RZ, RZ, R5 ;  /* 0x000000ffff067224 */ /* 0x000fe200078e0005 */
[----:B------:R-:W-:-:S05]  /*ce90*/  IADD3 RZ, P0, R3, R4, RZ ;  /* 0x0000000403ff7210 */ /* 0x000fca0007f1e0ff */
[----:B------:R-:W-:-:S08]  /*cea0*/  IMAD.WIDE.U32.X R6, R11, R9, R6, P0 ;  /* 0x000000090b067225 */ /* 0x000fd000000e0406 */
.L_x_278:
[-CC-:B-1----:R-:W-:Y:S01]  /*ceb0*/  SHF.R.U64 R24, R6, R10.reuse, R7.reuse ;  /* 0x0000000a06187219 */ /* 0x182fe20000001207 */
[----:B------:R-:W1:Y:S01]  /*cec0*/  LDC.64 R20, c[0x0][0x740] ;  /* 0x0001d000ff147b82 */ /* 0x000e620000000a00 */
[----:B0-----:R-:W-:Y:S01]  /*ced0*/  SHF.R.U32.HI R0, RZ, R10, R7 ;  /* 0x0000000aff007219 */ /* 0x001fe20000011607 */
[----:B--2---:R-:W-:Y:S01]  /*cee0*/  IMAD.MOV R15, RZ, RZ, -R15 ;  /* 0x000000ffff0f7224 */ /* 0x004fe200078e0a0f */
[----:B------:R-:W-:Y:S01]  /*cef0*/  IADD3 R5, P0, RZ, -R24, RZ ;  /* 0x80000018ff057210 */ /* 0x000fe20007f1e0ff */
[----:B------:R-:W-:Y:S01]  /*cf00*/  ULDC UR6, c[0x0][0x154] ;  /* 0x0000550000067ab9 */ /* 0x000fe20000000800 */
[----:B------:R-:W-:Y:S01]  /*cf10*/  MOV R2, R19 ;  /* 0x0000001300027202 */ /* 0x000fe20000000f00 */
[----:B------:R-:W-:Y:S01]  /*cf20*/  IMAD R15, R17, R15, R14 ;  /* 0x0000000f110f7224 */ /* 0x000fe200078e020e */
[----:B------:R-:W-:Y:S01]  /*cf30*/  MOV R7, 0x1 ;  /* 0x0000000100077802 */ /* 0x000fe20000000f00 */
[----:B------:R-:W0:Y:S01]  /*cf40*/  LDC R4, c[0x0][0x718] ;  /* 0x0001c600ff047b82 */ /* 0x000e220000000800 */
[----:B------:R-:W-:-:S04]  /*cf50*/  IMAD.X R3, RZ, RZ, ~R0, P0 ;  /* 0x000000ffff037224 */ /* 0x000fc800000e0e00 */
[-C--:B------:R-:W-:Y:S02]  /*cf60*/  IMAD R0, R3, R12.reuse, RZ ;  /* 0x0000000c03007224 */ /* 0x080fe400078e02ff */
[----:B------:R-:W-:Y:S01]  /*cf70*/  IMAD.MOV.U32 R3, RZ, RZ, R22 ;  /* 0x000000ffff037224 */ /* 0x000fe200078e0016 */
[----:B------:R-:W2:Y:S01]  /*cf80*/  LDC R6, c[0x0][0x708] ;  /* 0x0001c200ff067b82 */ /* 0x000ea20000000800 */
[----:B------:R-:W-:-:S04]  /*cf90*/  IMAD.WIDE.U32 R2, R5, R12, R2 ;  /* 0x0000000c05027225 */ /* 0x000fc800078e0002 */
[----:B------:R-:W-:-:S03]  /*cfa0*/  IMAD R5, R5, R13, R0 ;  /* 0x0000000d05057224 */ /* 0x000fc600078e0200 */
[----:B------:R-:W3:Y:S01]  /*cfb0*/  LDC R18, c[0x0][0x758] ;  /* 0x0001d600ff127b82 */ /* 0x000ee20000000800 */
[----:B------:R-:W-:Y:S01]  /*cfc0*/  I2FP.F32.U32 R0, R16 ;  /* 0x0000001000007245 */ /* 0x000fe20000201000 */
[----:B------:R-:W-:Y:S01]  /*cfd0*/  IMAD.IADD R3, R3, 0x1, R5 ;  /* 0x0000000103037824 */ /* 0x000fe200078e0205 */
[----:B-1----:R-:W-:Y:S01]  /*cfe0*/  ISETP.NE.U32.AND P0, PT, R20, RZ, PT ;  /* 0x000000ff1400720c */ /* 0x002fe20003f05070 */
[----:B------:R-:W-:Y:S02]  /*cff0*/  IMAD.MOV.U32 R5, RZ, RZ, -0x1 ;  /* 0xffffffffff057424 */ /* 0x000fe400078e00ff */
[----:B------:R-:W-:Y:S02]  /*d000*/  FMUL R0, R0, UR6 ;  /* 0x0000000600007c20 */ /* 0x000fe40008400000 */
[----:B------:R-:W1:Y:S01]  /*d010*/  LDC R13, c[0x0][0x148] ;  /* 0x00005200ff0d7b82 */ /* 0x000e620000000800 */
[----:B0-----:R-:W-:Y:S01]  /*d020*/  SHF.R.U64 R10, R2, R4, R3 ;  /* 0x00000004020a7219 */ /* 0x001fe20000001203 */
[----:B------:R0:W0:Y:S01]  /*d030*/  F2I.U32.TRUNC.NTZ R12, R0 ;  /* 0x00000000000c7305 */ /* 0x000022000020f000 */
[----:B------:R-:W-:-:S02]  /*d040*/  ISETP.NE.AND.EX P0, PT, R21, RZ, PT, P0 ;  /* 0x000000ff1500720c */ /* 0x000fc40003f05300 */
[----:B------:R-:W-:-:S03]  /*d050*/  SHF.R.U32.HI R3, RZ, R4, R3 ;  /* 0x00000004ff037219 */ /* 0x000fc60000011603 */
[----:B------:R-:W0:Y:S01]  /*d060*/  LDC R14, c[0x0][0x700] ;  /* 0x0001c000ff0e7b82 */ /* 0x000e220000000800 */
[-CC-:B--2---:R-:W-:Y:S02]  /*d070*/  SHF.R.U64 R8, R10, R6.reuse, R3.reuse ;  /* 0x000000060a087219 */ /* 0x184fe40000001203 */
[----:B------:R-:W-:-:S05]  /*d080*/  SHF.R.U32.HI R3, RZ, R6, R3 ;  /* 0x00000006ff037219 */ /* 0x000fca0000011603 */
[----:B------:R-:W2:Y:S01]  /*d090*/  LDC R19, c[0x0][0x748] ;  /* 0x0001d200ff137b82 */ /* 0x000ea20000000800 */
[-CC-:B---3--:R-:W-:Y:S02]  /*d0a0*/  SHF.R.U64 R11, R8, R18.reuse, R3.reuse ;  /* 0x00000012080b7219 */ /* 0x188fe40000001203 */
[-C--:B------:R-:W-:Y:S02]  /*d0b0*/  SHF.L.U32 R5, R5, R18.reuse, RZ ;  /* 0x0000001205057219 */ /* 0x080fe400000006ff */
[-C--:B------:R-:W-:Y:S01]  /*d0c0*/  SHF.R.U32.HI R3, RZ, R18.reuse, R3 ;  /* 0x00000012ff037219 */ /* 0x080fe20000011603 */
[----:B------:R-:W-:Y:S01]  /*d0d0*/  IMAD.MOV.U32 R2, RZ, RZ, R11 ;  /* 0x000000ffff027224 */ /* 0x000fe200078e000b */
[----:B------:R-:W-:Y:S01]  /*d0e0*/  SHF.L.U32 R18, R7, R18, RZ ;  /* 0x0000001207127219 */ /* 0x000fe200000006ff */
[----:B------:R-:W3:Y:S01]  /*d0f0*/  LDC R22, c[0x0][0x738] ;  /* 0x0001ce00ff167b82 */ /* 0x000ee20000000800 */
[----:B------:R-:W-:-:S07]  /*d100*/  LOP3.LUT R17, RZ, R5, RZ, 0x33, !PT ;  /* 0x00000005ff117212 */ /* 0x000fce00078e33ff */
[----:B------:R-:W0:Y:S01]  /*d110*/  LDC R23, c[0x0][0x710] ;  /* 0x0001c400ff177b82 */ /* 0x000e220000000800 */
[----:B------:R-:W-:Y:S05]  /*d120*/  @!P0 BRA `(.L_x_279) ;  /* 0x0000000000288947 */ /* 0x000fea0003800000 */
[----:B0-----:R-:W0:Y:S02]  /*d130*/  LDC R0, c[0x0][0x74c] ;  /* 0x0001d300ff007b82 */ /* 0x001e240000000800 */
[----:B0-----:R-:W-:-:S05]  /*d140*/  IADD3 R7, P0, R11, R0, RZ ;  /* 0x000000000b077210 */ /* 0x001fca0007f1e0ff */
[----:B------:R-:W-:-:S04]  /*d150*/  IMAD.X R9, RZ, RZ, R3, P0 ;  /* 0x000000ffff097224 */ /* 0x000fc800000e0603 */
[----:B------:R-:W-:-:S04]  /*d160*/  IMAD.WIDE.U32 R2, R9, R20, RZ ;  /* 0x0000001409027225 */ /* 0x000fc800078e00ff */
[----:B------:R-:W-:-:S04]  /*d170*/  IMAD.WIDE.U32 R4, P0, R7, R21, R2 ;  /* 0x0000001507047225 */ /* 0x000fc80007800002 */
[----:B------:R-:W-:Y:S01]  /*d180*/  IMAD.WIDE.U32 R2, R7, R20, RZ ;  /* 0x0000001407027225 */ /* 0x000fe200078e00ff */
[----:B------:R-:W-:-:S03]  /*d190*/  MOV R6, R5 ;  /* 0x0000000500067202 */ /* 0x000fc60000000f00 */
[----:B------:R-:W-:Y:S01]  /*d1a0*/  IMAD.X R7, RZ, RZ, RZ, P0 ;  /* 0x000000ffff077224 */ /* 0x000fe200000e06ff */
[----:B------:R-:W-:-:S05]  /*d1b0*/  IADD3 RZ, P0, R3, R4, RZ ;  /* 0x0000000403ff7210 */ /* 0x000fca0007f1e0ff */
[----:B------:R-:W-:-:S08]  /*d1c0*/  IMAD.WIDE.U32.X R2, R9, R21, R6, P0 ;  /* 0x0000001509027225 */ /* 0x000fd000000e0406 */
.L_x_279:
[----:B0-2---:R-:W-:Y:S01]  /*d1d0*/  SHF.R.U64 R0, R2, R19, R3 ;  /* 0x0000001302007219 */ /* 0x005fe20000001203 */
[----:B------:R-:W-:Y:S01]  /*d1e0*/  VIADD R3, R14, 0xffffffff ;  /* 0xffffffff0e037836 */ /* 0x000fe20000000000 */
[----:B------:R-:W-:Y:S01]  /*d1f0*/  LOP3.LUT R5, R8, R17, RZ, 0xc0, !PT ;  /* 0x0000001108057212 */ /* 0x000fe200078ec0ff */
[----:B------:R-:W-:Y:S01]  /*d200*/  IMAD.MOV R12, RZ, RZ, -R12 ;  /* 0x000000ffff0c7224 */ /* 0x000fe200078e0a0c */
[----:B------:R-:W-:Y:S01]  /*d210*/  R2UR UR23, R24 ;  /* 0x00000000181772ca */ /* 0x000fe200000e0000 */
[----:B------:R-:W-:Y:S01]  /*d220*/  IMAD.MOV R2, RZ, RZ, -R0 ;  /* 0x000000ffff027224 */ /* 0x000fe200078e0a00 */
[----:B------:R-:W-:Y:S01]  /*d230*/  LOP3.LUT R3, R10, R3, RZ, 0xc0, !PT ;  /* 0x000000030a037212 */ /* 0x000fe200078ec0ff */
[----:B-1----:R-:W-:Y:S02]  /*d240*/  @P3 IMAD R15, R13, R12, R16 ;  /* 0x0000000c0d0f3224 */ /* 0x002fe400078e0210 */
[----:B------:R-:W-:Y:S02]  /*d250*/  IMAD R0, R18, R0, R5 ;  /* 0x0000000012007224 */ /* 0x000fe400078e0205 */
[----:B---3--:R-:W-:-:S02]  /*d260*/  IMAD R2, R2, R22, R11 ;  /* 0x0000001602027224 */ /* 0x008fc400078e020b */
[----:B------:R-:W-:Y:S02]  /*d270*/  IMAD R0, R0, R23, R15 ;  /* 0x0000001700007224 */ /* 0x000fe400078e020f */
[----:B------:R-:W-:Y:S01]  /*d280*/  IMAD R3, R2, R14, R3 ;  /* 0x0000000e02037224 */ /* 0x000fe200078e0203 */
[----:B------:R-:W-:-:S04]  /*d290*/  MOV R2, 0x1 ;  /* 0x0000000100027802 */ /* 0x000fc80000000f00 */
[----:B------:R-:W-:Y:S02]  /*d2a0*/  SEL R4, R3, R0, !P3 ;  /* 0x0000000003047207 */ /* 0x000fe40005800000 */
[----:B-----5:R-:W-:Y:S02]  /*d2b0*/  SEL R154, R0, R3, !P3 ;  /* 0x00000003009a7207 */ /* 0x020fe40005800000 */
[----:B------:R-:W-:Y:S01]  /*d2c0*/  PRMT R0, R2, 0x7610, R0 ;  /* 0x0000761002007816 */ /* 0x000fe20000000000 */
[----:B------:R2:W-:Y:S04]  /*d2d0*/  STL [R1+0x80], R4 ;  /* 0x0000800401007387 */ /* 0x0005e80000100800 */
[----:B------:R2:W-:Y:S02]  /*d2e0*/  STL [R1+0x8c], R154 ;  /* 0x00008c9a01007387 */ /* 0x0005e40000100800 */
.L_x_277:
[----:B------:R-:W-:Y:S01]  /*d2f0*/  LOP3.LUT P0, RZ, R0, 0xff, RZ, 0xc0, !PT ;  /* 0x000000ff00ff7812 */ /* 0x000fe2000780c0ff */
[----:B-----5:R-:W-:-:S05]  /*d300*/  IMAD.MOV.U32 R0, RZ, RZ, R154 ;  /* 0x000000ffff007224 */ /* 0x020fca00078e009a */
[----:B------:R0:W-:Y:S07]  /*d310*/  STL [R1+0x8c], R0 ;  /* 0x00008c0001007387 */ /* 0x0001ee0000100800 */
[----:B------:R-:W-:Y:S05]  /*d320*/  @P0 BRA `(.L_x_280) ;  /* 0xffffff3c00940947 */ /* 0x000fea000383ffff */
[----:B------:R-:W-:Y:S05]  /*d330*/  EXIT ;  /* 0x000000000000794d */ /* 0x000fea0003800000 */
.L_x_4:
[----:B------:R-:W2:Y:S01]  /*d340*/  LDL R16, [R1+0x7c] ;  /* 0x00007c0001107983 */ /* 0x000ea20000100800 */
[----:B------:R-:W-:-:S03]  /*d350*/  ULDC.64 UR4, c[0x0][0x750] ;  /* 0x0001d40000047ab9 */ /* 0x000fc60000000a00 */
[----:B------:R-:W3:Y:S01]  /*d360*/  LDL R17, [R1+0x78] ;  /* 0x0000780001117983 */ /* 0x000ee20000100800 */
[----:B------:R-:W-:Y:S01]  /*d370*/  PRMT R4, RZ, 0x7610, R4 ;  /* 0x00007610ff047816 */ /* 0x000fe20000000004 */
[----:B------:R-:W-:Y:S01]  /*d380*/  IMAD.MOV.U32 R5, RZ, RZ, -0x1 ;  /* 0xffffffffff057424 */ /* 0x000fe200078e00ff */
[----:B------:R-:W-:Y:S01]  /*d390*/  MOV R11, 0xffffffff ;  /* 0xffffffff000b7802 */ /* 0x000fe20000000f00 */
[----:B------:R-:W-:Y:S01]  /*d3a0*/  IMAD.MOV.U32 R6, RZ, RZ, -0x1 ;  /* 0xffffffffff067424 */ /* 0x000fe200078e00ff */
[----:B--2---:R-:W-:-:S04]  /*d3b0*/  ISETP.GE.U32.AND P0, PT, R16, UR4, PT ;  /* 0x0000000410007c0c */ /* 0x004fc8000bf06070 */
[----:B---3--:R-:W-:-:S13]  /*d3c0*/  ISETP.GE.U32.AND.EX P0, PT, R17, UR5, PT, P0 ;  /* 0x0000000511007c0c */ /* 0x008fda000bf06100 */
[----:B------:R-:W-:Y:S05]  /*d3d0*/  @P0 BRA `(.L_x_281) ;  /* 0x00000004005c0947 */ /* 0x000fea0003800000 */
[----:B------:R-:W0:Y:S01]  /*d3e0*/  LDC.64 R10, c[0x0][0x728] ;  /* 0x0001ca00ff0a7b82 */ /* 0x000e220000000a00 */
[----:B------:R-:W-:Y:S02]  /*d3f0*/  IMAD.MOV.U32 R8, RZ, RZ, R16 ;  /* 0x000000ffff087224 */ /* 0x000fe400078e0010 */
[----:B------:R-:W-:-:S05]  /*d400*/  IMAD.MOV.U32 R9, RZ, RZ, R17 ;  /* 0x000000ffff097224 */ /* 0x000fca00078e0011 */
        /* <DEDUP_REMOVED lines=15> */
.L_x_282:
[-CC-:B------:R-:W-:Y:S01]  /*d500*/  SHF.R.U64 R11, R8, R12.reuse, R9.reuse ;  /* 0x0000000c080b7219 */ /* 0x180fe20000001209 */
[----:B------:R-:W0:Y:S01]  /*d510*/  LDC.64 R20, c[0x0][0x740] ;  /* 0x0001d000ff147b82 */ /* 0x000e220000000a00 */
[----:B------:R-:W-:Y:S01]  /*d520*/  SHF.R.U32.HI R3, RZ, R12, R9 ;  /* 0x0000000cff037219 */ /* 0x000fe20000011609 */
[----:B------:R-:W-:Y:S01]  /*d530*/  ULDC UR4, c[0x0][0x150] ;  /* 0x0000540000047ab9 */ /* 0x000fe20000000800 */
[----:B------:R-:W-:Y:S01]  /*d540*/  IADD3 R7, P0, RZ, -R11, RZ ;  /* 0x8000000bff077210 */ /* 0x000fe20007f1e0ff */
[----:B------:R-:W-:Y:S01]  /*d550*/  IMAD.MOV.U32 R4, RZ, RZ, R16 ;  /* 0x000000ffff047224 */ /* 0x000fe200078e0010 */
[----:B------:R-:W-:Y:S02]  /*d560*/  I2FP.F32.U32 R6, R2 ;  /* 0x0000000200067245 */ /* 0x000fe40000201000 */
[----:B------:R-:W-:Y:S01]  /*d570*/  MOV R5, R17 ;  /* 0x0000001100057202 */ /* 0x000fe20000000f00 */
[----:B------:R-:W1:Y:S01]  /*d580*/  LDC R10, c[0x0][0x718] ;  /* 0x0001c600ff0a7b82 */ /* 0x000e620000000800 */
[----:B------:R-:W-:-:S02]  /*d590*/  IMAD.X R3, RZ, RZ, ~R3, P0 ;  /* 0x000000ffff037224 */ /* 0x000fc400000e0e03 */
[----:B------:R-:W-:Y:S01]  /*d5a0*/  FMUL R9, R6, UR4 ;  /* 0x0000000406097c20 */ /* 0x000fe20008400000 */
[----:B------:R-:W-:Y:S01]  /*d5b0*/  ULDC UR4, c[0x0][0x154] ;  /* 0x0000550000047ab9 */ /* 0x000fe20000000800 */
[----:B------:R-:W-:-:S03]  /*d5c0*/  IMAD.WIDE.U32 R4, R7, R14, R4 ;  /* 0x0000000e07047225 */ /* 0x000fc600078e0004 */
[----:B------:R-:W2:Y:S01]  /*d5d0*/  LDC R13, c[0x0][0x144] ;  /* 0x00005100ff0d7b82 */ /* 0x000ea20000000800 */
[----:B------:R-:W-:Y:S01]  /*d5e0*/  IMAD R6, R3, R14, RZ ;  /* 0x0000000e03067224 */ /* 0x000fe200078e02ff */
[----:B------:R-:W3:Y:S03]  /*d5f0*/  F2I.U32.TRUNC.NTZ R9, R9 ;  /* 0x0000000900097305 */ /* 0x000ee6000020f000 */
[----:B------:R-:W-:Y:S02]  /*d600*/  IMAD R3, R7, R15, R6 ;  /* 0x0000000f07037224 */ /* 0x000fe400078e0206 */
[----:B------:R-:W-:Y:S01]  /*d610*/  IMAD.MOV.U32 R6, RZ, RZ, -0x1 ;  /* 0xffffffffff067424 */ /* 0x000fe200078e00ff */
[----:B------:R-:W4:Y:S01]  /*d620*/  LDC R12, c[0x0][0x708] ;  /* 0x0001c200ff0c7b82 */ /* 0x000f220000000800 */
[----:B------:R-:W-:Y:S01]  /*d630*/  IMAD.IADD R3, R5, 0x1, R3 ;  /* 0x0000000105037824 */ /* 0x000fe200078e0203 */
[----:B------:R-:W-:-:S02]  /*d640*/  I2FP.F32.U32 R5, R0 ;  /* 0x0000000000057245 */ /* 0x000fc40000201000 */
[----:B0-----:R-:W-:-:S03]  /*d650*/  ISETP.NE.U32.AND P0, PT, R20, RZ, PT ;  /* 0x000000ff1400720c */ /* 0x001fc60003f05070 */
[----:B------:R-:W-:Y:S01]  /*d660*/  FMUL R5, R5, UR4 ;  /* 0x0000000405057c20 */ /* 0x000fe20008400000 */
[----:B------:R-:W0:Y:S01]  /*d670*/  LDC R7, c[0x0][0x758] ;  /* 0x0001d600ff077b82 */ /* 0x000e220000000800 */
[-C--:B-1----:R-:W-:Y:S01]  /*d680*/  SHF.R.U64 R8, R4, R10.reuse, R3 ;  /* 0x0000000a04087219 */ /* 0x082fe20000001203 */
[----:B---3--:R-:W-:Y:S01]  /*d690*/  IMAD.MOV R4, RZ, RZ, -R9 ;  /* 0x000000ffff047224 */ /* 0x008fe200078e0a09 */
[----:B------:R-:W-:Y:S02]  /*d6a0*/  ISETP.NE.AND.EX P0, PT, R21, RZ, PT, P0 ;  /* 0x000000ff1500720c */ /* 0x000fe40003f05300 */
[----:B------:R-:W-:Y:S02]  /*d6b0*/  SHF.R.U32.HI R3, RZ, R10, R3 ;  /* 0x0000000aff037219 */ /* 0x000fe40000011603 */
[----:B------:R1:W3:Y:S01]  /*d6c0*/  F2I.U32.TRUNC.NTZ R10, R5 ;  /* 0x00000005000a7305 */ /* 0x0002e2000020f000 */
[----:B------:R-:W1:Y:S01]  /*d6d0*/  LDC R17, c[0x0][0x148] ;  /* 0x00005200ff117b82 */ /* 0x000e620000000800 */
[----:B--2---:R-:W-:Y:S01]  /*d6e0*/  IMAD R19, R13, R4, R2 ;  /* 0x000000040d137224 */ /* 0x004fe200078e0202 */
[----:B------:R-:W-:-:S06]  /*d6f0*/  MOV R4, 0x1 ;  /* 0x0000000100047802 */ /* 0x000fcc0000000f00 */
[----:B------:R-:W2:Y:S01]  /*d700*/  LDC R14, c[0x0][0x700] ;  /* 0x0001c000ff0e7b82 */ /* 0x000ea20000000800 */
[-CC-:B----4-:R-:W-:Y:S02]  /*d710*/  SHF.R.U64 R13, R8, R12.reuse, R3.reuse ;  /* 0x0000000c080d7219 */ /* 0x190fe40000001203 */
[----:B------:R-:W-:-:S05]  /*d720*/  SHF.R.U32.HI R2, RZ, R12, R3 ;  /* 0x0000000cff027219 */ /* 0x000fca0000011603 */
[----:B------:R-:W4:Y:S01]  /*d730*/  LDC R16, c[0x0][0x748] ;  /* 0x0001d200ff107b82 */ /* 0x000f220000000800 */
[-CC-:B0-----:R-:W-:Y:S02]  /*d740*/  SHF.R.U64 R15, R13, R7.reuse, R2.reuse ;  /* 0x000000070d0f7219 */ /* 0x181fe40000001202 */
[-C--:B------:R-:W-:Y:S02]  /*d750*/  SHF.L.U32 R6, R6, R7.reuse, RZ ;  /* 0x0000000706067219 */ /* 0x080fe400000006ff */
[-C--:B------:R-:W-:Y:S01]  /*d760*/  SHF.R.U32.HI R3, RZ, R7.reuse, R2 ;  /* 0x00000007ff037219 */ /* 0x080fe20000011602 */
[----:B------:R-:W-:Y:S01]  /*d770*/  IMAD.MOV.U32 R2, RZ, RZ, R15 ;  /* 0x000000ffff027224 */ /* 0x000fe200078e000f */
[----:B------:R-:W-:Y:S01]  /*d780*/  SHF.L.U32 R12, R4, R7, RZ ;  /* 0x00000007040c7219 */ /* 0x000fe200000006ff */
[----:B------:R-:W0:Y:S01]  /*d790*/  LDC R18, c[0x0][0x738] ;  /* 0x0001ce00ff127b82 */ /* 0x000e220000000800 */
[----:B------:R-:W-:-:S07]  /*d7a0*/  LOP3.LUT R22, RZ, R6, RZ, 0x33, !PT ;  /* 0x00000006ff167212 */ /* 0x000fce00078e33ff */
[----:B------:R-:W0:Y:S01]  /*d7b0*/  LDC R23, c[0x0][0x710] ;  /* 0x0001c400ff177b82 */ /* 0x000e220000000800 */
[----:B-1-3--:R-:W-:Y:S05]  /*d7c0*/  @!P0 BRA `(.L_x_283) ;  /* 0x0000000000288947 */ /* 0x00afea0003800000 */
[----:B------:R-:W1:Y:S02]  /*d7d0*/  LDC R2, c[0x0][0x74c] ;  /* 0x0001d300ff027b82 */ /* 0x000e640000000800 */
[----:B-1----:R-:W-:-:S05]  /*d7e0*/  IADD3 R7, P0, R15, R2, RZ ;  /* 0x000000020f077210 */ /* 0x002fca0007f1e0ff */
        /* <DEDUP_REMOVED lines=8> */
.L_x_283:
[----:B----4-:R-:W-:Y:S01]  /*d870*/  SHF.R.U64 R3, R2, R16, R3 ;  /* 0x0000001002037219 */ /* 0x010fe20000001203 */
[----:B--2---:R-:W-:Y:S01]  /*d880*/  VIADD R5, R14, 0xffffffff ;  /* 0xffffffff0e057836 */ /* 0x004fe20000000000 */
[----:B------:R-:W-:Y:S01]  /*d890*/  LOP3.LUT R2, R13, R22, RZ, 0xc0, !PT ;  /* 0x000000160d027212 */ /* 0x000fe200078ec0ff */
[----:B------:R-:W-:Y:S02]  /*d8a0*/  IMAD.MOV R10, RZ, RZ, -R10 ;  /* 0x000000ffff0a7224 */ /* 0x000fe400078e0a0a */
[----:B------:R-:W-:Y:S02]  /*d8b0*/  IMAD.MOV R4, RZ, RZ, -R3 ;  /* 0x000000ffff047224 */ /* 0x000fe400078e0a03 */
[----:B------:R-:W-:Y:S01]  /*d8c0*/  IMAD R2, R12, R3, R2 ;  /* 0x000000030c027224 */ /* 0x000fe200078e0202 */
[----:B------:R-:W-:Y:S01]  /*d8d0*/  LOP3.LUT R3, R8, R5, RZ, 0xc0, !PT ;  /* 0x0000000508037212 */ /* 0x000fe200078ec0ff */
[----:B------:R-:W-:Y:S02]  /*d8e0*/  @P3 IMAD R19, R17, R10, R0 ;  /* 0x0000000a11133224 */ /* 0x000fe400078e0200 */
[----:B0-----:R-:W-:Y:S01]  /*d8f0*/  IMAD R0, R4, R18, R15 ;  /* 0x0000001204007224 */ /* 0x001fe200078e020f */
[----:B------:R-:W-:Y:S01]  /*d900*/  MOV R4, 0x1 ;  /* 0x0000000100047802 */ /* 0x000fe20000000f00 */
[----:B------:R-:W-:-:S02]  /*d910*/  IMAD R5, R2, R23, R19 ;  /* 0x0000001702057224 */ /* 0x000fc400078e0213 */
[----:B------:R-:W-:-:S05]  /*d920*/  IMAD R0, R0, R14, R3 ;  /* 0x0000000e00007224 */ /* 0x000fca00078e0203 */
[----:B------:R-:W-:Y:S02]  /*d930*/  SEL R6, R0, R5, !P3 ;  /* 0x0000000500067207 */ /* 0x000fe40005800000 */
[----:B------:R-:W-:-:S07]  /*d940*/  SEL R5, R5, R0, !P3 ;  /* 0x0000000005057207 */ /* 0x000fce0005800000 */
.L_x_281:
[----:B------:R-:W-:-:S08]  /*d950*/  NOP ;  /* 0x0000000000007918 */ /* 0x000fd00000000000 */
[----:B------:R-:W0:-:S00]  /*d960*/  USETMAXREG.DEALLOC.CTAPOOL 0x28 ;  /* 0x00000028000079c8 */ /* 0x000e0000080e0500 */
[----:B------:R-:W-:-:S13]  /*d970*/  ISETP.NE.AND P0, PT, RZ, UR8, PT ;  /* 0x00000008ff007c0c */ /* 0x000fda000bf05270 */
[----:B------:R-:W-:Y:S05]  /*d980*/  @P0 EXIT ;  /* 0x000000000000094d */ /* 0x000fea0003800000 */
[----:B0-----:R-:W-:Y:S01]  /*d990*/  LOP3.LUT P0, RZ, R4, 0xff, RZ, 0xc0, !PT ;  /* 0x000000ff04ff7812 */ /* 0x001fe2000780c0ff */
[----:B------:R-:W-:Y:S02]  /*d9a0*/  IMAD.MOV.U32 R0, RZ, RZ, 0x1 ;  /* 0x00000001ff007424 */ /* 0x000fe400078e00ff */
[----:B------:R-:W-:-:S10]  /*d9b0*/  IMAD.MOV.U32 R8, RZ, RZ, RZ ;  /* 0x000000ffff087224 */ /* 0x000fd400078e00ff */
[----:B------:R-:W-:Y:S05]  /*d9c0*/  @!P0 BRA `(.L_x_284) ;  /* 0x0000000c00808947 */ /* 0x000fea0003800000 */
[----:B------:R-:W0:Y:S01]  /*d9d0*/  S2R R2, SR_TID.X ;  /* 0x0000000000027919 */ /* 0x000e220000002100 */
[----:B------:R-:W-:Y:S01]  /*d9e0*/  ULDC UR4, c[0x0][0x28c] ;  /* 0x0000a30000047ab9 */ /* 0x000fe20000000800 */
[----:B------:R-:W-:Y:S01]  /*d9f0*/  ULDC UR6, c[0x0][0x758] ;  /* 0x0001d60000067ab9 */ /* 0x000fe20000000800 */
[----:B------:R-:W-:Y:S01]  /*da00*/  UMOV UR7, 0xffffffff ;  /* 0xffffffff00077882 */ /* 0x000fe20000000000 */
[----:B------:R-:W-:Y:S01]  /*da10*/  UIADD3 UR10, UR4, 0x3f, URZ ;  /* 0x0000003f040a7890 */ /* 0x000fe2000fffe03f */
[----:B------:R-:W-:Y:S01]  /*da20*/  BSSY B0, `(.L_x_284) ;  /* 0x00000da000007945 */ /* 0x000fe20003800000 */
[----:B------:R-:W-:Y:S01]  /*da30*/  ULDC UR5, c[0x0][0x700] ;  /* 0x0001c00000057ab9 */ /* 0x000fe20000000800 */
[----:B------:R-:W-:Y:S01]  /*da40*/  UMOV UR9, 0x1 ;  /* 0x0000000100097882 */ /* 0x000fe20000000000 */
[----:B------:R-:W-:Y:S01]  /*da50*/  USHF.L.U32 UR7, UR7, UR6, URZ ;  /* 0x0000000607077299 */ /* 0x000fe2000800063f */
[----:B------:R-:W-:Y:S01]  /*da60*/  IMAD.MOV.U32 R9, RZ, RZ, 0x1 ;  /* 0x00000001ff097424 */ /* 0x000fe200078e00ff */
[----:B------:R-:W-:Y:S01]  /*da70*/  UIADD3 UR4, UR5, -0x1, URZ ;  /* 0xffffffff05047890 */ /* 0x000fe2000fffe03f */
[----:B------:R-:W-:Y:S01]  /*da80*/  MOV R0, 0x1 ;  /* 0x0000000100007802 */ /* 0x000fe20000000f00 */
[----:B------:R-:W-:Y:S01]  /*da90*/  ULDC UR8, c[0x0][0xc] ;  /* 0x0000030000087ab9 */ /* 0x000fe20000000800 */
[----:B------:R-:W-:Y:S01]  /*daa0*/  USHF.L.U32 UR5, UR9, UR6, URZ ;  /* 0x0000000609057299 */ /* 0x000fe2000800063f */
[----:B------:R-:W-:Y:S01]  /*dab0*/  IMAD.MOV.U32 R8, RZ, RZ, RZ ;  /* 0x000000ffff087224 */ /* 0x000fe200078e00ff */
[----:B------:R-:W-:Y:S01]  /*dac0*/  USHF.R.S32.HI UR11, URZ, 0x1f, UR10 ;  /* 0x0000001f3f0b7899 */ /* 0x000fe2000801140a */
[----:B------:R-:W-:Y:S01]  /*dad0*/  ULDC UR9, c[0x0][0x10] ;  /* 0x0000040000097ab9 */ /* 0x000fe20000000800 */
[----:B------:R-:W-:-:S02]  /*dae0*/  ULOP3.LUT UR6, URZ, UR7, URZ, 0x33, !UPT ;  /* 0x000000073f067292 */ /* 0x000fc4000f8e333f */
[----:B------:R-:W-:Y:S02]  /*daf0*/  UIMAD.WIDE.U32 UR8, UR8, UR9, URZ ;  /* 0x00000009080872a5 */ /* 0x000fe4000f8e003f */
[----:B------:R-:W-:Y:S01]  /*db00*/  ULEA.HI UR11, UR11, UR10, URZ, 0x6 ;  /* 0x0000000a0b0b7291 */ /* 0x000fe2000f8f303f */
[----:B------:R-:W-:Y:S01]  /*db10*/  ULDC UR7, c[0x0][0x14] ;  /* 0x0000050000077ab9 */ /* 0x000fe20000000800 */
[----:B------:R-:W-:Y:S02]  /*db20*/  ULOP3.LUT UR15, UR13, 0x2, URZ, 0xfc, !UPT ;  /* 0x000000020d0f7892 */ /* 0x000fe4000f8efc3f */
[----:B------:R-:W-:Y:S02]  /*db30*/  UIMAD.WIDE.U32 UR34, UR8, UR7, URZ ;  /* 0x00000007082272a5 */ /* 0x000fe4000f8e003f */
[----:B------:R-:W-:Y:S02]  /*db40*/  UIMAD UR14, UR9, UR7, URZ ;  /* 0x00000007090e72a4 */ /* 0x000fe4000f8e023f */
[----:B------:R-:W-:Y:S01]  /*db50*/  USHF.R.S32.HI UR7, URZ, 0x6, UR11 ;  /* 0x000000063f077899 */ /* 0x000fe2000801140b */
[C---:B0-----:R-:W-:Y:S01]  /*db60*/  LOP3.LUT P2, RZ, R2.reuse, 0x7f, RZ, 0xc0, !PT ;  /* 0x0000007f02ff7812 */ /* 0x041fe2000784c0ff */
[----:B------:R-:W-:Y:S01]  /*db70*/  UIADD3 UR14, UR35, UR14, URZ ;  /* 0x0000000e230e7290 */ /* 0x000fe2000fffe03f */
[----:B------:R-:W-:Y:S01]  /*db80*/  LOP3.LUT P0, RZ, R2, 0x1f, RZ, 0xc0, !PT ;  /* 0x0000001f02ff7812 */ /* 0x000fe2000780c0ff */
[----:B------:R-:W-:Y:S01]  /*db90*/  UIADD3 UR21, UR7, 0x1, URZ ;  /* 0x0000000107157890 */ /* 0x000fe2000fffe03f */
[----:B------:R-:W-:-:S02]  /*dba0*/  ULDC.64 UR36, c[0x0][0x198] ;  /* 0x0000660000247ab9 */ /* 0x000fc40000000a00 */
[----:B------:R-:W-:-:S13]  /*dbb0*/  PLOP3.LUT P0, PT, P0, P2, PT, 0x8a, 0x0 ;  /* 0x000000000000781c */ /* 0x000fda0000705172 */
.L_x_296:
[----:B------:R-:W-:-:S03]  /*dbc0*/  UMOV UR8, 0xffffffff ;  /* 0xffffffff00087882 */ /* 0x000fc60000000000 */
[----:B------:R-:W-:Y:S05]  /*dbd0*/  BRA.DIV UR8, `(.L_x_285) ;  /* 0x0000001208f87947 */ /* 0x000fea000b800000 */
[----:B------:R-:W-:-:S13]  /*dbe0*/  ELECT P1, URZ, PT ;  /* 0x00000000003f782f */ /* 0x000fda0003820000 */
.L_x_315:
[----:B------:R-:W0:Y:S01]  /*dbf0*/  LDC R2, c[0x0][0x28c] ;  /* 0x0000a300ff027b82 */ /* 0x000e220000000800 */
[----:B------:R-:W-:Y:S01]  /*dc00*/  BSSY B1, `(.L_x_286) ;  /* 0x0000044000017945 */ /* 0x000fe20003800000 */
[----:B0-----:R-:W-:-:S13]  /*dc10*/  ISETP.LT.OR P1, PT, R2, 0x1, !P1 ;  /* 0x000000010200780c */ /* 0x001fda0004f21670 */
[----:B------:R-:W-:Y:S05]  /*dc20*/  @P1 BRA `(.L_x_287) ;  /* 0x0000000400041947 */ /* 0x000fea0003800000 */
[----:B------:R-:W-:Y:S01]  /*dc30*/  IMAD.SHL.U32 R7, R5, 0x100, RZ ;  /* 0x0000010005077824 */ /* 0x000fe200078e00ff */
[----:B------:R-:W-:Y:S01]  /*dc40*/  MOV R12, RZ ;  /* 0x000000ff000c7202 */ /* 0x000fe20000000f00 */
[----:B------:R-:W-:Y:S01]  /*dc50*/  IMAD.SHL.U32 R6, R6, 0x80, RZ ;  /* 0x0000008006067824 */ /* 0x000fe200078e00ff */
[----:B------:R-:W-:Y:S01]  /*dc60*/  MOV R3, R8 ;  /* 0x0000000800037202 */ /* 0x000fe20000000f00 */
[----:B------:R-:W-:Y:S02]  /*dc70*/  IMAD.MOV.U32 R14, RZ, RZ, RZ ;  /* 0x000000ffff0e7224 */ /* 0x000fe400078e00ff */
[----:B------:R-:W-:Y:S02]  /*dc80*/  IMAD.U32 R15, RZ, RZ, UR21 ;  /* 0x00000015ff0f7e24 */ /* 0x000fe4000f8e00ff */
[----:B------:R-:W-:Y:S02]  /*dc90*/  IMAD.MOV.U32 R2, RZ, RZ, R0 ;  /* 0x000000ffff027224 */ /* 0x000fe400078e0000 */
[----:B------:R-:W-:-:S07]  /*dca0*/  IMAD.MOV.U32 R16, RZ, RZ, RZ ;  /* 0x000000ffff107224 */ /* 0x000fce00078e00ff */
.L_x_291:
[----:B------:R-:W0:Y:S01]  /*dcb0*/  S2R R5, SR_CgaCtaId ;  /* 0x0000000000057919 */ /* 0x000e220000008800 */
[----:B------:R-:W-:-:S04]  /*dcc0*/  MOV R4, 0x400 ;  /* 0x0000040000047802 */ /* 0x000fc80000000f00 */
[----:B0-----:R-:W-:Y:S02]  /*dcd0*/  LEA R10, R5, R4, 0x18 ;  /* 0x00000004050a7211 */ /* 0x001fe400078ec0ff */
[----:B------:R-:W-:Y:S01]  /*dce0*/  SHF.L.U32 R4, R2, 0x1f, RZ ;  /* 0x0000001f02047819 */ /* 0x000fe200000006ff */
[----:B------:R-:W0:Y:S02]  /*dcf0*/  @!P2 LDC R5, c[0x0][0x640] ;  /* 0x00019000ff05ab82 */ /* 0x000e240000000800 */
[----:B------:R-:W-:-:S04]  /*dd00*/  IMAD R13, R3, 0x8, R10 ;  /* 0x00000008030d7824 */ /* 0x000fc800078e020a */
[----:B------:R-:W1:Y:S02]  /*dd10*/  SYNCS.PHASECHK.TRANS64.TRYWAIT P1, [R13+URZ+0x60], R4 ;  /* 0x000060040d0075a7 */ /* 0x000e64000802017f */
[----:B-1----:R-:W-:Y:S05]  /*dd20*/  @!P1 BRA `(.L_x_288) ;  /* 0x0000001000c49947 */ /* 0x002fea0003800000 */
.L_x_316:
[----:B------:R-:W-:Y:S01]  /*dd30*/  UPRMT UR8, UR15, 0x9910, URZ ;  /* 0x000099100f087896 */ /* 0x000fe2000800003f */
[----:B0-----:R0:W-:Y:S03]  /*dd40*/  @!P2 SYNCS.ARRIVE.TRANS64 RZ, [R13+URZ], R5 ;  /* 0x000000050dffa9a7 */ /* 0x0011e6000800003f */
[----:B------:R-:W-:-:S06]  /*dd50*/  UISETP.NE.AND UP0, UPT, UR8, 0x2, UPT ;  /* 0x000000020800788c */ /* 0x000fcc000bf05270 */
[----:B------:R-:W-:-:S13]  /*dd60*/  PLOP3.LUT P1, PT, PT, PT, UP0, 0x80, 0x0 ;  /* 0x000000000000781c */ /* 0x000fda0003f2f008 */
[----:B0-----:R-:W-:Y:S05]  /*dd70*/  @P1 BRA `(.L_x_289) ;  /* 0x0000000000041947 */ /* 0x001fea0003800000 */
[----:B------:R-:W-:Y:S01]  /*dd80*/  BPT.TRAP 0x1 ;  /* 0x000000040000795c */ /* 0x000fe20000300000 */
.L_x_289:
[----:B------:R-:W-:Y:S05]  /*dd90*/  @P0 BRA `(.L_x_290) ;  /* 0x0000000000040947 */ /* 0x000fea0003800000 */
[----:B------:R-:W-:Y:S01]  /*dda0*/  BPT.TRAP 0x1 ;  /* 0x000000040000795c */ /* 0x000fe20000300000 */
.L_x_290:
[C---:B-1----:R-:W-:Y:S01]  /*ddb0*/  IMAD R4, R3.reuse, 0x2000, R10 ;  /* 0x0000200003047824 */ /* 0x042fe200078e020a */
[----:B------:R-:W-:Y:S01]  /*ddc0*/  LEA R10, R3, R10, 0xb ;  /* 0x0000000a030a7211 */ /* 0x000fe200078e58ff */
[----:B------:R-:W-:Y:S01]  /*ddd0*/  VIADD R15, R15, 0xffffffff ;  /* 0xffffffff0f0f7836 */ /* 0x000fe20000000000 */
[----:B------:R-:W-:Y:S01]  /*dde0*/  R2UR UR25, R13 ;  /* 0x000000000d1972ca */ /* 0x000fe200000e0000 */
[----:B------:R-:W-:Y:S01]  /*ddf0*/  UIADD3 UR22, UP0, UR36, 0xf0, URZ ;  /* 0x000000f024167890 */ /* 0x000fe2000ff1e03f */
[----:B------:R-:W-:Y:S01]  /*de00*/  R2UR UR8, R4 ;  /* 0x00000000040872ca */ /* 0x000fe200000e0000 */
[----:B------:R-:W-:Y:S01]  /*de10*/  UIADD3 UR30, UP1, UR36, 0x1f0, URZ ;  /* 0x000001f0241e7890 */ /* 0x000fe2000ff3e03f */
[----:B------:R-:W-:Y:S01]  /*de20*/  R2UR UR16, R10 ;  /* 0x000000000a1072ca */ /* 0x000fe200000e0000 */
[----:B------:R-:W-:Y:S01]  /*de30*/  UIADD3 UR38, UP2, UR36, 0x2f0, URZ ;  /* 0x000002f024267890 */ /* 0x000fe2000ff5e03f */
[----:B------:R-:W-:Y:S01]  /*de40*/  R2UR UR27, R7 ;  /* 0x00000000071b72ca */ /* 0x000fe200000e0000 */
[----:B------:R-:W-:Y:S01]  /*de50*/  UIADD3.X UR23, URZ, UR37, URZ, UP0, !UPT ;  /* 0x000000253f177290 */ /* 0x000fe200087fe43f */
[----:B------:R-:W-:Y:S01]  /*de60*/  R2UR UR28, R11 ;  /* 0x000000000b1c72ca */ /* 0x000fe200000e0000 */
[----:B------:R-:W-:Y:S01]  /*de70*/  UIADD3.X UR31, URZ, UR37, URZ, UP1, !UPT ;  /* 0x000000253f1f7290 */ /* 0x000fe20008ffe43f */
[----:B------:R-:W-:Y:S01]  /*de80*/  R2UR UR26, R14 ;  /* 0x000000000e1a72ca */ /* 0x000fe200000e0000 */
[----:B------:R-:W-:Y:S01]  /*de90*/  VIADD R3, R3, 0x1 ;  /* 0x0000000103037836 */ /* 0x000fe20000000000 */
[----:B------:R-:W-:Y:S01]  /*dea0*/  R2UR UR19, R16 ;  /* 0x00000000101372ca */ /* 0x000fe200000e0000 */
[----:B------:R-:W-:Y:S01]  /*deb0*/  UIADD3.X UR39, URZ, UR37, URZ, UP2, !UPT ;  /* 0x000000253f277290 */ /* 0x000fe200097fe43f */
[----:B------:R-:W-:Y:S01]  /*dec0*/  R2UR UR10, R12 ;  /* 0x000000000c0a72ca */ /* 0x000fe200000e0000 */
[----:B------:R-:W-:Y:S01]  /*ded0*/  UIADD3 UR24, UR8, 0x180, URZ ;  /* 0x0000018008187890 */ /* 0x000fe2000fffe03f */
[----:B------:R-:W-:Y:S01]  /*dee0*/  R2UR UR11, R6 ;  /* 0x00000000060b72ca */ /* 0x000fe200000e0000 */
[----:B------:R-:W-:Y:S01]  /*def0*/  UIADD3 UR16, UR16, 0x30180, URZ ;  /* 0x0003018010107890 */ /* 0x000fe2000fffe03f */
[----:B------:R-:W-:Y:S01]  /*df00*/  ISETP.GT.AND P4, PT, R15, 0x1, PT ;  /* 0x000000010f00780c */ /* 0x000fe20003f84270 */
[----:B------:R-:W-:Y:S01]  /*df10*/  UIADD3 UR8, UR8, 0x18180, URZ ;  /* 0x0001818008087890 */ /* 0x000fe2000fffe03f */
[C---:B------:R-:W-:Y:S01]  /*df20*/  ISETP.NE.AND P1, PT, R3.reuse, 0xc, PT ;  /* 0x0000000c0300780c */ /* 0x040fe20003f25270 */
[----:B------:R-:W-:Y:S01]  /*df30*/  UMOV UR32, 0x0 ;  /* 0x0000000000207882 */ /* 0x000fe20000000000 */
[----:B------:R-:W-:Y:S01]  /*df40*/  UMOV UR33, 0x10000000 ;  /* 0x1000000000217882 */ /* 0x000fe20000000000 */
[----:B------:R-:W-:Y:S01]  /*df50*/  UMOV UR17, UR25 ;  /* 0x0000001900117c82 */ /* 0x000fe20008000000 */
[----:B------:R-:W-:Y:S01]  /*df60*/  UMOV UR18, UR27 ;  /* 0x0000001b00127c82 */ /* 0x000fe20008000000 */
[----:B------:R-:W-:Y:S01]  /*df70*/  UMOV UR20, UR28 ;  /* 0x0000001c00147c82 */ /* 0x000fe20008000000 */
[----:B------:R0:W-:Y:S01]  /*df80*/  UTMALDG.3D [UR24], [UR22], desc[UR32] ;  /* 0x00002018160075b4 */ /* 0x0001e20008011000 */
[----:B------:R-:W-:Y:S01]  /*df90*/  UMOV UR9, UR25 ;  /* 0x0000001900097c82 */ /* 0x000fe20008000000 */
[----:B------:R-:W-:Y:S01]  /*dfa0*/  UMOV UR12, UR28 ;  /* 0x0000001c000c7c82 */ /* 0x000fe20008000000 */
[----:B------:R-:W-:Y:S01]  /*dfb0*/  SEL R5, RZ, 0x1, P1 ;  /* 0x00000001ff057807 */ /* 0x000fe20000800000 */
[----:B------:R-:W-:Y:S01]  /*dfc0*/  VIADD R16, R16, 0x1 ;  /* 0x0000000110107836 */ /* 0x000fe20000000000 */
[----:B------:R-:W-:Y:S01]  /*dfd0*/  IADD3 R14, R14, 0x20, RZ ;  /* 0x000000200e0e7810 */ /* 0x000fe20007ffe0ff */
[----:B------:R-:W-:Y:S01]  /*dfe0*/  VIADD R12, R12, 0x40 ;  /* 0x000000400c0c7836 */ /* 0x000fe20000000000 */
[----:B------:R-:W-:Y:S01]  /*dff0*/  LOP3.LUT R2, R2, R5, RZ, 0x3c, !PT ;  /* 0x0000000502027212 */ /* 0x000fe200078e3cff */
[----:B------:R0:W-:Y:S01]  /*e000*/  UTMALDG.3D [UR16], [UR30], desc[UR32] ;  /* 0x000020101e0075b4 */ /* 0x0001e20008011000 */
[----:B------:R-:W-:Y:S01]  /*e010*/  SEL R3, R3, RZ, P1 ;  /* 0x000000ff03037207 */ /* 0x000fe20000800000 */
[----:B------:R0:W-:Y:S02]  /*e020*/  UTMALDG.3D [UR8], [UR38], desc[UR32] ;  /* 0x00002008260075b4 */ /* 0x0001e40008011000 */
[----:B0-----:R-:W-:Y:S05]  /*e030*/  @P4 BRA `(.L_x_291) ;  /* 0xfffffffc001c4947 */ /* 0x001fea000383ffff */
.L_x_287:
[----:B------:R-:W-:Y:S05]  /*e040*/  BSYNC B1 ;  /* 0x0000000000017941 */ /* 0x000fea0003800000 */
.L_x_286:
[----:B------:R-:W2:Y:S01]  /*e050*/  LDL.LU R17, [R1+0x78] ;  /* 0x0000780001117983 */ /* 0x000ea20000300800 */
[----:B------:R-:W-:Y:S01]  /*e060*/  LOP3.LUT P5, RZ, R9, 0xff, RZ, 0xc0, !PT ;  /* 0x000000ff09ff7812 */ /* 0x000fe200078ac0ff */
[----:B------:R-:W-:Y:S01]  /*e070*/  VIADD R8, R8, UR7 ;  /* 0x0000000708087c36 */ /* 0x000fe20008000000 */
[----:B------:R-:W-:Y:S01]  /*e080*/  ULDC.64 UR8, c[0x0][0x750] ;  /* 0x0001d40000087ab9 */ /* 0x000fe20000000a00 */
[----:B------:R-:W3:Y:S01]  /*e090*/  LDL.LU R13, [R1+0x7c] ;  /* 0x00007c00010d7983 */ /* 0x000ee20000300800 */
[----:B------:R-:W-:Y:S01]  /*e0a0*/  IMAD.U32 R5, RZ, RZ, UR7 ;  /* 0x00000007ff057e24 */ /* 0x000fe2000f8e00ff */
[----:B------:R-:W-:Y:S01]  /*e0b0*/  UISETP.GE.U32.AND UP0, UPT, UR7, 0xc, UPT ;  /* 0x0000000c0700788c */ /* 0x000fe2000bf06070 */
[----:B------:R-:W-:Y:S01]  /*e0c0*/  ISETP.GT.U32.AND P1, PT, R8, 0xb, PT ;  /* 0x0000000b0800780c */ /* 0x000fe20003f24070 */
[----:B------:R-:W-:Y:S01]  /*e0d0*/  BSSY B1, `(.L_x_292) ;  /* 0x000006c000017945 */ /* 0x000fe20003800000 */
[----:B------:R-:W-:Y:S01]  /*e0e0*/  IMAD.MOV.U32 R6, RZ, RZ, -0x1 ;  /* 0xffffffffff067424 */ /* 0x000fe200078e00ff */
[----:B------:R-:W-:Y:S01]  /*e0f0*/  PRMT R9, RZ, 0x7610, R9 ;  /* 0x00007610ff097816 */ /* 0x000fe20000000009 */
[----:B------:R-:W-:Y:S01]  /*e100*/  IMAD.MOV.U32 R11, RZ, RZ, -0x1 ;  /* 0xffffffffff0b7424 */ /* 0x000fe200078e00ff */
[----:B------:R-:W-:-:S02]  /*e110*/  ISETP.LT.U32.AND P1, PT, R5, 0xc, P1 ;  /* 0x0000000c0500780c */ /* 0x000fc40000f21070 */
[----:B------:R-:W0:Y:S01]  /*e120*/  @P5 S2R R3, SR_CgaCtaId ;  /* 0x0000000000035919 */ /* 0x000e220000008800 */
[----:B------:R-:W-:Y:S02]  /*e130*/  @P5 MOV R2, 0x400 ;  /* 0x0000040000025802 */ /* 0x000fe40000000f00 */
[----:B------:R-:W-:Y:S02]  /*e140*/  PLOP3.LUT P4, PT, PT, PT, UP0, 0x80, 0x0 ;  /* 0x000000000000781c */ /* 0x000fe40003f8f008 */
[----:B0-----:R-:W-:Y:S01]  /*e150*/  @P5 LEA R4, R3, R2, 0x18 ;  /* 0x0000000203045211 */ /* 0x001fe200078ec0ff */
[----:B------:R-:W-:-:S03]  /*e160*/  IMAD.WIDE.U32 R2, R8, -0x55555555, RZ ;  /* 0xaaaaaaab08027825 */ /* 0x000fc600078e00ff */
[----:B------:R0:W-:Y:S02]  /*e170*/  @P5 SYNCS.ARRIVE.TRANS64.A1T0 RZ, [R4+URZ+0xd8], RZ ;  /* 0x0000d8ff04ff59a7 */ /* 0x0001e4000810003f */
[----:B------:R-:W-:Y:S02]  /*e180*/  SHF.R.U32.HI R5, RZ, 0x3, R3 ;  /* 0x00000003ff057819 */ /* 0x000fe40000011603 */
[----:B------:R-:W-:Y:S02]  /*e190*/  SEL R3, RZ, 0x1, !P1 ;  /* 0x00000001ff037807 */ /* 0x000fe40004800000 */
[----:B------:R-:W-:Y:S01]  /*e1a0*/  PRMT R2, RZ, 0x7610, R2 ;  /* 0x00007610ff027816 */ /* 0x000fe20000000002 */
[----:B------:R-:W-:Y:S01]  /*e1b0*/  IMAD R8, R5, -0xc, R8 ;  /* 0xfffffff405087824 */ /* 0x000fe200078e0208 */
[----:B------:R-:W-:-:S04]  /*e1c0*/  LOP3.LUT R0, R0, R3, RZ, 0x3c, !PT ;  /* 0x0000000300007212 */ /* 0x000fc800078e3cff */
[----:B------:R-:W-:Y:S02]  /*e1d0*/  @P4 LOP3.LUT R0, R0, 0x1, R5, 0x78, !PT ;  /* 0x0000000100004812 */ /* 0x000fe400078e7805 */
[----:B------:R-:W-:Y:S02]  /*e1e0*/  MOV R5, 0xffffffff ;  /* 0xffffffff00057802 */ /* 0x000fe40000000f00 */
[----:B---3--:R-:W-:-:S04]  /*e1f0*/  IADD3 R13, P5, R13, UR34, RZ ;  /* 0x000000220d0d7c10 */ /* 0x008fc8000ffbe0ff */
[----:B--2---:R-:W-:Y:S01]  /*e200*/  IADD3.X R17, R17, UR14, RZ, P5, !PT ;  /* 0x0000000e11117c10 */ /* 0x004fe2000affe4ff */
[----:B------:R0:W-:Y:S01]  /*e210*/  STL [R1+0x7c], R13 ;  /* 0x00007c0d01007387 */ /* 0x0001e20000100800 */
[----:B------:R-:W-:-:S03]  /*e220*/  ISETP.GE.U32.AND P1, PT, R13, UR8, PT ;  /* 0x000000080d007c0c */ /* 0x000fc6000bf26070 */
[----:B------:R0:W-:Y:S01]  /*e230*/  STL [R1+0x78], R17 ;  /* 0x0000781101007387 */ /* 0x0001e20000100800 */
[----:B------:R-:W-:-:S13]  /*e240*/  ISETP.GE.U32.AND.EX P1, PT, R17, UR9, PT, P1 ;  /* 0x0000000911007c0c */ /* 0x000fda000bf26110 */
[----:B0-----:R-:W-:Y:S05]  /*e250*/  @P1 BRA `(.L_x_293) ;  /* 0x00000004004c1947 */ /* 0x001fea0003800000 */
[----:B------:R-:W-:Y:S01]  /*e260*/  ULDC.64 UR8, c[0x0][0x728] ;  /* 0x0001ca0000087ab9 */ /* 0x000fe20000000a00 */
[----:B------:R-:W0:Y:S01]  /*e270*/  S2R R12, SR_CTAID.X ;  /* 0x00000000000c7919 */ /* 0x000e220000002500 */
[----:B------:R-:W-:Y:S01]  /*e280*/  ISETP.NE.U32.AND P1, PT, RZ, UR8, PT ;  /* 0x00000008ff007c0c */ /* 0x000fe2000bf25070 */
[----:B------:R-:W-:Y:S01]  /*e290*/  ULDC UR11, c[0x0][0x730] ;  /* 0x0001cc00000b7ab9 */ /* 0x000fe20000000800 */
[----:B------:R-:W-:Y:S01]  /*e2a0*/  IMAD.MOV.U32 R2, RZ, RZ, R13 ;  /* 0x000000ffff027224 */ /* 0x000fe200078e000d */
[----:B------:R-:W1:Y:S01]  /*e2b0*/  S2R R10, SR_CTAID.Y ;  /* 0x00000000000a7919 */ /* 0x000e620000002600 */
[----:B------:R-:W-:Y:S02]  /*e2c0*/  ISETP.NE.AND.EX P1, PT, RZ, UR9, PT, P1 ;  /* 0x00000009ff007c0c */ /* 0x000fe4000bf25310 */
[----:B------:R-:W-:-:S11]  /*e2d0*/  MOV R3, R17 ;  /* 0x0000001100037202 */ /* 0x000fd60000000f00 */
[----:B------:R-:W-:Y:S05]  /*e2e0*/  @!P1 BRA `(.L_x_294) ;  /* 0x0000000000289947 */ /* 0x000fea0003800000 */
[----:B------:R-:W-:Y:S02]  /*e2f0*/  ULDC UR10, c[0x0][0x734] ;  /* 0x0001cd00000a7ab9 */ /* 0x000fe40000000800 */
[----:B------:R-:W-:-:S05]  /*e300*/  IADD3 R7, P1, R13, UR10, RZ ;  /* 0x0000000a0d077c10 */ /* 0x000fca000ff3e0ff */
[----:B------:R-:W-:-:S04]  /*e310*/  IMAD.X R11, RZ, RZ, R17, P1 ;  /* 0x000000ffff0b7224 */ /* 0x000fc800008e0611 */
[----:B------:R-:W-:-:S04]  /*e320*/  IMAD.WIDE.U32 R4, R11, UR8, RZ ;  /* 0x000000080b047c25 */ /* 0x000fc8000f8e00ff */
[----:B------:R-:W-:-:S04]  /*e330*/  IMAD.WIDE.U32 R4, P1, R7, UR9, R4 ;  /* 0x0000000907047c25 */ /* 0x000fc8000f820004 */
[----:B------:R-:W-:-:S04]  /*e340*/  IMAD.WIDE.U32 R6, R7, UR8, RZ ;  /* 0x0000000807067c25 */ /* 0x000fc8000f8e00ff */
[----:B------:R-:W-:Y:S01]  /*e350*/  IMAD.X R3, RZ, RZ, RZ, P1 ;  /* 0x000000ffff037224 */ /* 0x000fe200008e06ff */
[----:B------:R-:W-:Y:S01]  /*e360*/  IADD3 RZ, P1, R7, R4, RZ ;  /* 0x0000000407ff7210 */ /* 0x000fe20007f3e0ff */
[----:B------:R-:W-:-:S04]  /*e370*/  IMAD.MOV.U32 R2, RZ, RZ, R5 ;  /* 0x000000ffff027224 */ /* 0x000fc800078e0005 */
[----:B------:R-:W-:-:S08]  /*e380*/  IMAD.WIDE.U32.X R2, R11, UR9, R2, P1 ;  /* 0x000000090b027c25 */ /* 0x000fd000088e0402 */
.L_x_294:
[--C-:B------:R-:W-:Y:S01]  /*e390*/  SHF.R.U64 R11, R2, UR11, R3.reuse ;  /* 0x0000000b020b7c19 */ /* 0x100fe20008001203 */
[----:B------:R-:W-:Y:S01]  /*e3a0*/  ULDC.64 UR8, c[0x0][0x720] ;  /* 0x0001c80000087ab9 */ /* 0x000fe20000000a00 */
[----:B------:R-:W-:Y:S01]  /*e3b0*/  SHF.R.U32.HI R2, RZ, UR11, R3 ;  /* 0x0000000bff027c19 */ /* 0x000fe20008011603 */
[----:B------:R-:W-:Y:S01]  /*e3c0*/  IMAD.MOV.U32 R3, RZ, RZ, R17 ;  /* 0x000000ffff037224 */ /* 0x000fe200078e0011 */
[----:B------:R-:W-:Y:S01]  /*e3d0*/  IADD3 R5, P1, RZ, -R11, RZ ;  /* 0x8000000bff057210 */ /* 0x000fe20007f3e0ff */
[----:B------:R-:W2:Y:S01]  /*e3e0*/  LDC R7, c[0x0][0x144] ;  /* 0x00005100ff077b82 */ /* 0x000ea20000000800 */
[----:B0-----:R-:W-:Y:S01]  /*e3f0*/  I2FP.F32.U32 R6, R12 ;  /* 0x0000000c00067245 */ /* 0x001fe20000201000 */
[----:B------:R-:W-:Y:S01]  /*e400*/  ULDC.64 UR16, c[0x0][0x740] ;  /* 0x0001d00000107ab9 */ /* 0x000fe20000000a00 */
[----:B------:R-:W-:Y:S01]  /*e410*/  IADD3.X R2, RZ, ~R2, RZ, P1, !PT ;  /* 0x80000002ff027210 */ /* 0x000fe20000ffe4ff */
[----:B------:R-:W-:Y:S01]  /*e420*/  ULDC UR10, c[0x0][0x708] ;  /* 0x0001c200000a7ab9 */ /* 0x000fe20000000800 */
[----:B------:R-:W-:-:S03]  /*e430*/  ISETP.NE.U32.AND P1, PT, RZ, UR16, PT ;  /* 0x00000010ff007c0c */ /* 0x000fc6000bf25070 */
[----:B------:R-:W-:Y:S01]  /*e440*/  IMAD R4, R2, UR8, RZ ;  /* 0x0000000802047c24 */ /* 0x000fe2000f8e02ff */
[----:B------:R-:W0:Y:S01]  /*e450*/  LDC R15, c[0x0][0x148] ;  /* 0x00005200ff0f7b82 */ /* 0x000e220000000800 */
[----:B------:R-:W-:Y:S01]  /*e460*/  IMAD.MOV.U32 R2, RZ, RZ, R13 ;  /* 0x000000ffff027224 */ /* 0x000fe200078e000d */
[----:B------:R-:W-:-:S03]  /*e470*/  ISETP.NE.AND.EX P1, PT, RZ, UR17, PT, P1 ;  /* 0x00000011ff007c0c */ /* 0x000fc6000bf25310 */
[----:B------:R-:W-:Y:S01]  /*e480*/  IMAD.WIDE.U32 R2, R5, UR8, R2 ;  /* 0x0000000805027c25 */ /* 0x000fe2000f8e0002 */
[----:B------:R-:W-:-:S03]  /*e490*/  ULDC UR8, c[0x0][0x150] ;  /* 0x0000540000087ab9 */ /* 0x000fc60000000800 */
[----:B------:R-:W-:Y:S01]  /*e4a0*/  FMUL R6, R6, UR8 ;  /* 0x0000000806067c20 */ /* 0x000fe20008400000 */
[----:B------:R-:W-:Y:S01]  /*e4b0*/  IMAD R5, R5, UR9, R4 ;  /* 0x0000000905057c24 */ /* 0x000fe2000f8e0204 */
[----:B------:R-:W-:Y:S01]  /*e4c0*/  ULDC UR8, c[0x0][0x718] ;  /* 0x0001c60000087ab9 */ /* 0x000fe20000000800 */
[----:B------:R-:W-:Y:S02]  /*e4d0*/  ULDC UR9, c[0x0][0x154] ;  /* 0x0000550000097ab9 */ /* 0x000fe40000000800 */
[----:B------:R-:W-:Y:S01]  /*e4e0*/  IMAD.IADD R3, R3, 0x1, R5 ;  /* 0x0000000103037824 */ /* 0x000fe200078e0205 */
[----:B------:R-:W3:Y:S04]  /*e4f0*/  F2I.U32.TRUNC.NTZ R6, R6 ;  /* 0x0000000600067305 */ /* 0x000ee8000020f000 */
[----:B------:R-:W-:-:S02]  /*e500*/  SHF.R.U64 R13, R2, UR8, R3 ;  /* 0x00000008020d7c19 */ /* 0x000fc40008001203 */
[----:B-1----:R-:W-:-:S05]  /*e510*/  I2FP.F32.U32 R2, R10 ;  /* 0x0000000a00027245 */ /* 0x002fca0000201000 */
[----:B------:R-:W-:Y:S01]  /*e520*/  FMUL R4, R2, UR9 ;  /* 0x0000000902047c20 */ /* 0x000fe20008400000 */
[----:B------:R-:W-:Y:S01]  /*e530*/  SHF.R.U32.HI R2, RZ, UR8, R3 ;  /* 0x00000008ff027c19 */ /* 0x000fe20008011603 */
[----:B------:R-:W-:Y:S02]  /*e540*/  ULDC UR8, c[0x0][0x758] ;  /* 0x0001d60000087ab9 */ /* 0x000fe40000000800 */
[----:B------:R1:W4:Y:S01]  /*e550*/  F2I.U32.TRUNC.NTZ R18, R4 ;  /* 0x0000000400127305 */ /* 0x000322000020f000 */
[--C-:B------:R-:W-:Y:S02]  /*e560*/  SHF.R.U64 R16, R13, UR10, R2.reuse ;  /* 0x0000000a0d107c19 */ /* 0x100fe40008001202 */
[----:B------:R-:W-:Y:S02]  /*e570*/  SHF.R.U32.HI R3, RZ, UR10, R2 ;  /* 0x0000000aff037c19 */ /* 0x000fe40008011602 */
[----:B---3--:R-:W-:Y:S02]  /*e580*/  IADD3 R6, -R6, RZ, RZ ;  /* 0x000000ff06067210 */ /* 0x008fe40007ffe1ff */
[----:B------:R-:W-:-:S02]  /*e590*/  SHF.R.U64 R14, R16, UR8, R3 ;  /* 0x00000008100e7c19 */ /* 0x000fc40008001203 */
[----:B------:R-:W-:Y:S01]  /*e5a0*/  SHF.R.U32.HI R3, RZ, UR8, R3 ;  /* 0x00000008ff037c19 */ /* 0x000fe20008011603 */
[----:B--2---:R-:W-:Y:S02]  /*e5b0*/  IMAD R19, R7, R6, R12 ;  /* 0x0000000607137224 */ /* 0x004fe400078e020c */
[----:B------:R-:W-:Y:S01]  /*e5c0*/  IMAD.MOV.U32 R2, RZ, RZ, R14 ;  /* 0x000000ffff027224 */ /* 0x000fe200078e000e */
[----:B-1----:R-:W-:Y:S06]  /*e5d0*/  @!P1 BRA `(.L_x_295) ;  /* 0x0000000000289947 */ /* 0x002fec0003800000 */
[----:B------:R-:W-:Y:S02]  /*e5e0*/  ULDC UR8, c[0x0][0x74c] ;  /* 0x0001d30000087ab9 */ /* 0x000fe40000000800 */
[----:B------:R-:W-:-:S05]  /*e5f0*/  IADD3 R7, P1, R14, UR8, RZ ;  /* 0x000000080e077c10 */ /* 0x000fca000ff3e0ff */
[----:B------:R-:W-:-:S04]  /*e600*/  IMAD.X R17, RZ, RZ, R3, P1 ;  /* 0x000000ffff117224 */ /* 0x000fc800008e0603 */
[----:B------:R-:W-:-:S04]  /*e610*/  IMAD.WIDE.U32 R4, R17, UR16, RZ ;  /* 0x0000001011047c25 */ /* 0x000fc8000f8e00ff */
[----:B------:R-:W-:-:S04]  /*e620*/  IMAD.WIDE.U32 R4, P1, R7, UR17, R4 ;  /* 0x0000001107047c25 */ /* 0x000fc8000f820004 */
[----:B------:R-:W-:Y:S01]  /*e630*/  IMAD.WIDE.U32 R6, R7, UR16, RZ ;  /* 0x0000001007067c25 */ /* 0x000fe2000f8e00ff */
[----:B------:R-:W-:-:S03]  /*e640*/  MOV R2, R5 ;  /* 0x0000000500027202 */ /* 0x000fc60000000f00 */
[----:B------:R-:W-:Y:S01]  /*e650*/  IMAD.X R3, RZ, RZ, RZ, P1 ;  /* 0x000000ffff037224 */ /* 0x000fe200008e06ff */
[----:B------:R-:W-:-:S05]  /*e660*/  IADD3 RZ, P1, R7, R4, RZ ;  /* 0x0000000407ff7210 */ /* 0x000fca0007f3e0ff */
[----:B------:R-:W-:-:S08]  /*e670*/  IMAD.WIDE.U32.X R2, R17, UR17, R2, P1 ;  /* 0x0000001111027c25 */ /* 0x000fd000088e0402 */
.L_x_295:
[----:B------:R-:W-:Y:S01]  /*e680*/  ULDC UR8, c[0x0][0x748] ;  /* 0x0001d20000087ab9 */ /* 0x000fe20000000800 */
[----:B----4-:R-:W-:Y:S01]  /*e690*/  IMAD.MOV R18, RZ, RZ, -R18 ;  /* 0x000000ffff127224 */ /* 0x010fe200078e0a12 */
[----:B------:R-:W-:Y:S01]  /*e6a0*/  SHF.R.U64 R3, R2, UR8, R3 ;  /* 0x0000000802037c19 */ /* 0x000fe20008001203 */
[----:B------:R-:W-:Y:S01]  /*e6b0*/  ULDC UR8, c[0x0][0x738] ;  /* 0x0001ce0000087ab9 */ /* 0x000fe20000000800 */
[----:B------:R-:W-:Y:S01]  /*e6c0*/  LOP3.LUT R2, R16, UR6, RZ, 0xc0, !PT ;  /* 0x0000000610027c12 */ /* 0x000fe2000f8ec0ff */
[----:B0-----:R-:W-:Y:S01]  /*e6d0*/  @P3 IMAD R19, R15, R18, R10 ;  /* 0x000000120f133224 */ /* 0x001fe200078e020a */
[----:B------:R-:W-:Y:S01]  /*e6e0*/  LOP3.LUT R13, R13, UR4, RZ, 0xc0, !PT ;  /* 0x000000040d0d7c12 */ /* 0x000fe2000f8ec0ff */
[----:B------:R-:W-:Y:S01]  /*e6f0*/  IMAD.MOV R5, RZ, RZ, -R3 ;  /* 0x000000ffff057224 */ /* 0x000fe200078e0a03 */
[----:B------:R-:W-:Y:S01]  /*e700*/  ULDC UR9, c[0x0][0x710] ;  /* 0x0001c40000097ab9 */ /* 0x000fe20000000800 */
[----:B------:R-:W-:Y:S02]  /*e710*/  IMAD R2, R3, UR5, R2 ;  /* 0x0000000503027c24 */ /* 0x000fe4000f8e0202 */
[----:B------:R-:W-:Y:S01]  /*e720*/  IMAD R14, R5, UR8, R14 ;  /* 0x00000008050e7c24 */ /* 0x000fe2000f8e020e */
[----:B------:R-:W-:Y:S01]  /*e730*/  ULDC UR8, c[0x0][0x700] ;  /* 0x0001c00000087ab9 */ /* 0x000fe20000000800 */
[----:B------:R-:W-:-:S02]  /*e740*/  IMAD R5, R2, UR9, R19 ;  /* 0x0000000902057c24 */ /* 0x000fc4000f8e0213 */
[----:B------:R-:W-:Y:S02]  /*e750*/  IMAD R14, R14, UR8, R13 ;  /* 0x000000080e0e7c24 */ /* 0x000fe4000f8e020d */
[----:B------:R-:W-:-:S03]  /*e760*/  IMAD.MOV.U32 R2, RZ, RZ, 0x1 ;  /* 0x00000001ff027424 */ /* 0x000fc600078e00ff */
[----:B------:R-:W-:Y:S02]  /*e770*/  SEL R6, R14, R5, !P3 ;  /* 0x000000050e067207 */ /* 0x000fe40005800000 */
[----:B------:R-:W-:-:S07]  /*e780*/  SEL R5, R5, R14, !P3 ;  /* 0x0000000e05057207 */ /* 0x000fce0005800000 */
.L_x_293:
[----:B------:R-:W-:Y:S05]  /*e790*/  BSYNC B1 ;  /* 0x0000000000017941 */ /* 0x000fea0003800000 */
.L_x_292:
[----:B------:R-:W-:-:S13]  /*e7a0*/  LOP3.LUT P1, RZ, R2, 0xff, RZ, 0xc0, !PT ;  /* 0x000000ff02ff7812 */ /* 0x000fda000782c0ff */
[----:B------:R-:W-:Y:S05]  /*e7b0*/  @P1 BRA `(.L_x_296) ;  /* 0xfffffff400001947 */ /* 0x000fea000383ffff */
[----:B------:R-:W-:Y:S05]  /*e7c0*/  BSYNC B0 ;  /* 0x0000000000007941 */ /* 0x000fea0003800000 */
.L_x_284:
[----:B------:R-:W-:-:S03]  /*e7d0*/  UMOV UR8, 0xffffffff ;  /* 0xffffffff00087882 */ /* 0x000fc60000000000 */
[----:B------:R-:W-:Y:S05]  /*e7e0*/  BRA.DIV UR8, `(.L_x_297) ;  /* 0x0000000a08287947 */ /* 0x000fea000b800000 */
[----:B------:R-:W-:-:S13]  /*e7f0*/  ELECT P0, URZ, PT ;  /* 0x00000000003f782f */ /* 0x000fda0003800000 */
.L_x_319:
[----:B------:R-:W-:Y:S04]  /*e800*/  BSSY B0, `(.L_x_298) ;  /* 0x0000074000007945 */ /* 0x000fe80003800000 */
[----:B------:R-:W-:Y:S05]  /*e810*/  @!P0 BRA `(.L_x_299) ;  /* 0x0000000400c88947 */ /* 0x000fea0003800000 */
[----:B------:R-:W-:-:S04]  /*e820*/  ULOP3.LUT UR8, UR13, 0x2, URZ, 0xfc, !UPT ;  /* 0x000000020d087892 */ /* 0x000fc8000f8efc3f */
[----:B------:R-:W-:-:S06]  /*e830*/  UISETP.NE.AND UP0, UPT, UR8, 0x3, UPT ;  /* 0x000000030800788c */ /* 0x000fcc000bf05270 */
[----:B------:R-:W-:-:S13]  /*e840*/  PLOP3.LUT P0, PT, PT, PT, UP0, 0x80, 0x0 ;  /* 0x000000000000781c */ /* 0x000fda0003f0f008 */
[----:B------:R-:W-:Y:S05]  /*e850*/  @!P0 BRA `(.L_x_300) ;  /* 0x0000000000048947 */ /* 0x000fea0003800000 */
[----:B------:R-:W-:Y:S01]  /*e860*/  BPT.TRAP 0x1 ;  /* 0x000000040000795c */ /* 0x000fe20000300000 */
.L_x_300:
[----:B------:R-:W0:Y:S01]  /*e870*/  S2R R3, SR_CgaCtaId ;  /* 0x0000000000037919 */ /* 0x000e220000008800 */
[----:B------:R-:W-:-:S04]  /*e880*/  MOV R2, 0x400 ;  /* 0x0000040000027802 */ /* 0x000fc80000000f00 */
[----:B0-----:R-:W-:Y:S02]  /*e890*/  LEA R3, R3, R2, 0x18 ;  /* 0x0000000203037211 */ /* 0x001fe400078ec0ff */
[----:B------:R-:W-:Y:S02]  /*e8a0*/  SHF.L.U32 R2, R0, 0x1f, RZ ;  /* 0x0000001f00027819 */ /* 0x000fe400000006ff */
[----:B------:R-:W-:-:S05]  /*e8b0*/  IADD3 R3, R3, 0x60, RZ ;  /* 0x0000006003037810 */ /* 0x000fca0007ffe0ff */
[C---:B------:R-:W-:Y:S02]  /*e8c0*/  IMAD R7, R8.reuse, 0x8, R3 ;  /* 0x0000000808077824 */ /* 0x040fe400078e0203 */
[----:B------:R-:W-:Y:S02]  /*e8d0*/  VIADD R8, R8, 0x1 ;  /* 0x0000000108087836 */ /* 0x000fe40000000000 */
[----:B------:R-:W0:Y:S03]  /*e8e0*/  SYNCS.PHASECHK.TRANS64.TRYWAIT P0, [R7+URZ], R2 ;  /* 0x00000002070075a7 */ /* 0x000e26000800017f */
[----:B------:R-:W-:-:S04]  /*e8f0*/  ISETP.NE.AND P1, PT, R8, 0xc, PT ;  /* 0x0000000c0800780c */ /* 0x000fc80003f25270 */
[----:B------:R-:W-:Y:S02]  /*e900*/  SEL R5, RZ, 0x1, P1 ;  /* 0x00000001ff057807 */ /* 0x000fe40000800000 */
[----:B------:R-:W-:Y:S02]  /*e910*/  SEL R8, R8, RZ, P1 ;  /* 0x000000ff08087207 */ /* 0x000fe40000800000 */
[----:B------:R-:W-:-:S03]  /*e920*/  LOP3.LUT R5, R0, R5, RZ, 0x3c, !PT ;  /* 0x0000000500057212 */ /* 0x000fc600078e3cff */
[----:B------:R-:W-:Y:S01]  /*e930*/  IMAD R9, R8, 0x8, R3 ;  /* 0x0000000808097824 */ /* 0x000fe200078e0203 */
[----:B------:R-:W-:Y:S01]  /*e940*/  SHF.L.U32 R4, R5, 0x1f, RZ ;  /* 0x0000001f05047819 */ /* 0x000fe200000006ff */
[----:B0-----:R-:W-:Y:S06]  /*e950*/  @!P0 BRA `(.L_x_301) ;  /* 0x0000000400f08947 */ /* 0x001fec0003800000 */
.L_x_320:
[----:B------:R-:W1:Y:S01]  /*e960*/  SYNCS.PHASECHK.TRANS64.TRYWAIT P0, [R9+URZ], R4 ;  /* 0x00000004090075a7 */ /* 0x000e62000800017f */
[----:B------:R-:W-:-:S04]  /*e970*/  IADD3 R0, R8, 0x1, RZ ;  /* 0x0000000108007810 */ /* 0x000fc80007ffe0ff */
[----:B------:R-:W-:-:S04]  /*e980*/  ISETP.NE.AND P1, PT, R0, 0xc, PT ;  /* 0x0000000c0000780c */ /* 0x000fc80003f25270 */
[----:B0-----:R-:W-:Y:S02]  /*e990*/  SEL R2, RZ, 0x1, P1 ;  /* 0x00000001ff027807 */ /* 0x001fe40000800000 */
[----:B------:R-:W-:Y:S02]  /*e9a0*/  SEL R0, R0, RZ, P1 ;  /* 0x000000ff00007207 */ /* 0x000fe40000800000 */
[----:B------:R-:W-:-:S03]  /*e9b0*/  LOP3.LUT R7, R5, R2, RZ, 0x3c, !PT ;  /* 0x0000000205077212 */ /* 0x000fc600078e3cff */
[----:B------:R-:W-:Y:S01]  /*e9c0*/  IMAD R6, R0, 0x8, R3 ;  /* 0x0000000800067824 */ /* 0x000fe200078e0203 */
[----:B------:R-:W-:Y:S01]  /*e9d0*/  SHF.L.U32 R5, R7, 0x1f, RZ ;  /* 0x0000001f07057819 */ /* 0x000fe200000006ff */
[----:B-1----:R-:W-:Y:S06]  /*e9e0*/  @!P0 BRA `(.L_x_302) ;  /* 0x0000000400e08947 */ /* 0x002fec0003800000 */
.L_x_321:
[----:B------:R-:W1:Y:S01]  /*e9f0*/  SYNCS.PHASECHK.TRANS64.TRYWAIT P0, [R6+URZ], R5 ;  /* 0x00000005060075a7 */ /* 0x000e62000800017f */
[----:B------:R-:W-:-:S05]  /*ea00*/  VIADD R0, R0, 0x1 ;  /* 0x0000000100007836 */ /* 0x000fca0000000000 */
[----:B------:R-:W-:-:S04]  /*ea10*/  ISETP.NE.AND P1, PT, R0, 0xc, PT ;  /* 0x0000000c0000780c */ /* 0x000fc80003f25270 */
[----:B------:R-:W-:Y:S02]  /*ea20*/  SEL R2, RZ, 0x1, P1 ;  /* 0x00000001ff027807 */ /* 0x000fe40000800000 */
[----:B------:R-:W-:Y:S02]  /*ea30*/  SEL R0, R0, RZ, P1 ;  /* 0x000000ff00007207 */ /* 0x000fe40000800000 */
[----:B------:R-:W-:-:S03]  /*ea40*/  LOP3.LUT R7, R7, R2, RZ, 0x3c, !PT ;  /* 0x0000000207077212 */ /* 0x000fc600078e3cff */
[----:B0-----:R-:W-:Y:S01]  /*ea50*/  IMAD R9, R0, 0x8, R3 ;  /* 0x0000000800097824 */ /* 0x001fe200078e0203 */
[----:B------:R-:W-:Y:S01]  /*ea60*/  SHF.L.U32 R4, R7, 0x1f, RZ ;  /* 0x0000001f07047819 */ /* 0x000fe200000006ff */
[----:B-1----:R-:W-:Y:S06]  /*ea70*/  @!P0 BRA `(.L_x_303) ;  /* 0x0000000400d08947 */ /* 0x002fec0003800000 */
.L_x_322:
[----:B------:R-:W1:Y:S01]  /*ea80*/  SYNCS.PHASECHK.TRANS64.TRYWAIT P0, [R9+URZ], R4 ;  /* 0x00000004090075a7 */ /* 0x000e62000800017f */
[----:B------:R-:W-:-:S04]  /*ea90*/  IADD3 R0, R0, 0x1, RZ ;  /* 0x0000000100007810 */ /* 0x000fc80007ffe0ff */
[----:B------:R-:W-:-:S04]  /*eaa0*/  ISETP.NE.AND P1, PT, R0, 0xc, PT ;  /* 0x0000000c0000780c */ /* 0x000fc80003f25270 */
[----:B------:R-:W-:Y:S02]  /*eab0*/  SEL R2, RZ, 0x1, P1 ;  /* 0x00000001ff027807 */ /* 0x000fe40000800000 */
[----:B------:R-:W-:Y:S02]  /*eac0*/  SEL R0, R0, RZ, P1 ;  /* 0x000000ff00007207 */ /* 0x000fe40000800000 */
[----:B------:R-:W-:-:S03]  /*ead0*/  LOP3.LUT R7, R7, R2, RZ, 0x3c, !PT ;  /* 0x0000000207077212 */ /* 0x000fc600078e3cff */
[----:B0-----:R-:W-:Y:S01]  /*eae0*/  IMAD R6, R0, 0x8, R3 ;  /* 0x0000000800067824 */ /* 0x001fe200078e0203 */
[----:B------:R-:W-:Y:S01]  /*eaf0*/  SHF.L.U32 R5, R7, 0x1f, RZ ;  /* 0x0000001f07057819 */ /* 0x000fe200000006ff */
[----:B-1----:R-:W-:Y:S06]  /*eb00*/  @!P0 BRA `(.L_x_304) ;  /* 0x0000000400c08947 */ /* 0x002fec0003800000 */
.L_x_323:
        /* <DEDUP_REMOVED lines=9> */
.L_x_324:
        /* <DEDUP_REMOVED lines=9> */
.L_x_325:
        /* <DEDUP_REMOVED lines=9> */
.L_x_326:
        /* <DEDUP_REMOVED lines=9> */
.L_x_327:
        /* <DEDUP_REMOVED lines=9> */
.L_x_328:
        /* <DEDUP_REMOVED lines=9> */
.L_x_329:
[----:B------:R-:W1:Y:S01]  /*ee70*/  SYNCS.PHASECHK.TRANS64.TRYWAIT P0, [R6+URZ], R5 ;  /* 0x00000005060075a7 */ /* 0x000e62000800017f */
[----:B------:R-:W-:-:S05]  /*ee80*/  VIADD R0, R0, 0x1 ;  /* 0x0000000100007836 */ /* 0x000fca0000000000 */
[----:B------:R-:W-:-:S04]  /*ee90*/  ISETP.NE.AND P1, PT, R0, 0xc, PT ;  /* 0x0000000c0000780c */ /* 0x000fc80003f25270 */
[----:B------:R-:W-:Y:S02]  /*eea0*/  SEL R2, RZ, 0x1, P1 ;  /* 0x00000001ff027807 */ /* 0x000fe40000800000 */
[----:B------:R-:W-:Y:S02]  /*eeb0*/  SEL R0, R0, RZ, P1 ;  /* 0x000000ff00007207 */ /* 0x000fe40000800000 */
[----:B------:R-:W-:Y:S01]  /*eec0*/  LOP3.LUT R2, R7, R2, RZ, 0x3c, !PT ;  /* 0x0000000207027212 */ /* 0x000fe200078e3cff */
[----:B-1----:R-:W-:Y:S06]  /*eed0*/  @!P0 BRA `(.L_x_311) ;  /* 0x0000000400588947 */ /* 0x002fec0003800000 */
.L_x_330:
[----:B------:R-:W-:Y:S01]  /*eee0*/  IMAD R3, R0, 0x8, R3 ;  /* 0x0000000800037824 */ /* 0x000fe200078e0203 */
[----:B------:R-:W-:-:S07]  /*eef0*/  SHF.L.U32 R0, R2, 0x1f, RZ ;  /* 0x0000001f02007819 */ /* 0x000fce00000006ff */
.L_x_312:
[----:B--2---:R2:W3:Y:S02]  /*ef00*/  SYNCS.PHASECHK.TRANS64.TRYWAIT P0, [R3+URZ], R0 ;  /* 0x00000000030075a7 */ /* 0x0044e4000800017f */
[----:B---3--:R-:W-:Y:S05]  /*ef10*/  @!P0 NANOSLEEP.SYNCS 0x989680 ;  /* 0x009896800000895d */ /* 0x008fea0003900000 */
[----:B------:R-:W3:Y:S02]  /*ef20*/  @!P0 SYNCS.PHASECHK.TRANS64 P0, [R3+URZ], R0 ;  /* 0x00000000030085a7 */ /* 0x000ee4000800007f */
[----:B---3--:R-:W-:Y:S05]  /*ef30*/  @!P0 BRA `(.L_x_312) ;  /* 0xfffffffc00f08947 */ /* 0x008fea000383ffff */
.L_x_299:
[----:B------:R-:W-:Y:S05]  /*ef40*/  BSYNC B0 ;  /* 0x0000000000007941 */ /* 0x000fea0003800000 */
.L_x_298:
[----:B------:R-:W-:Y:S05]  /*ef50*/  EXIT ;  /* 0x000000000000794d */ /* 0x000fea0003800000 */
.L_x_18:
[----:B-1----:R-:W-:-:S04]  /*ef60*/  MOV R153, UR8 ;  /* 0x0000000800997c02 */ /* 0x002fc80008000f00 */
[----:B------:R1:W2:Y:S03]  /*ef70*/  SYNCS.PHASECHK.TRANS64.TRYWAIT P0, [R153+URZ], R152 ;  /* 0x00000098990075a7 */ /* 0x0002a6000800017f */
[----:B--2---:R-:W-:Y:S05]  /*ef80*/  @!P0 NANOSLEEP.SYNCS 0x989680 ;  /* 0x009896800000895d */ /* 0x004fea0003900000 */
[----:B------:R-:W2:Y:S02]  /*ef90*/  @!P0 SYNCS.PHASECHK.TRANS64 P0, [R153+URZ], R152 ;  /* 0x00000098990085a7 */ /* 0x000ea4000800007f */
[----:B--2---:R-:W-:Y:S05]  /*efa0*/  @!P0 BRA `(.L_x_18) ;  /* 0xfffffffc00ec8947 */ /* 0x004fea000383ffff */
[----:B------:R-:W-:Y:S05]  /*efb0*/  BRA `(.L_x_17) ;  /* 0xffffff2c00687947 */ /* 0x000fea000383ffff */
.L_x_285:
[----:B------:R-:W-:Y:S01]  /*efc0*/  BSSY B1, `(.L_x_313) ;  /* 0x0000006000017945 */ /* 0x000fe20003800000 */
[----:B------:R-:W-:-:S07]  /*efd0*/  IMAD.MOV.U32 R2, RZ, RZ, -0x1 ;  /* 0xffffffffff027424 */ /* 0x000fce00078e00ff */
[----:B------:R-:W-:Y:S05]  /*efe0*/  WARPSYNC.COLLECTIVE R2, `(.L_x_314) ;  /* 0x00000000020c7348 */ /* 0x000fea0003c00000 */
[----:B------:R-:W-:Y:S02]  /*eff0*/  ELECT P1, UR62, PT ;  /* 0x00000000003e782f */ /* 0x000fe40003820000 */
[----:B------:R-:W-:Y:S01]  /*f000*/  MOV R2, UR62 ;  /* 0x0000003e00027c02 */ /* 0x000fe20008000f00 */
[----:B------:R-:W-:Y:S10]  /*f010*/  ENDCOLLECTIVE ;  /* 0x000000000000791b */ /* 0x000ff40003800000 */
.L_x_314:
[----:B------:R-:W-:Y:S05]  /*f020*/  BSYNC B1 ;  /* 0x0000000000017941 */ /* 0x000fea0003800000 */
.L_x_313:
[----:B------:R-:W-:Y:S05]  /*f030*/  BRA `(.L_x_315) ;  /* 0xffffffe800ec7947 */ /* 0x000fea000383ffff */
.L_x_288:
[----:B-1----:R1:W2:Y:S02]  /*f040*/  SYNCS.PHASECHK.TRANS64.TRYWAIT P1, [R13+URZ+0x60], R4 ;  /* 0x000060040d0075a7 */ /* 0x0022a4000802017f */
[----:B--2---:R-:W-:Y:S05]  /*f050*/  @!P1 NANOSLEEP.SYNCS 0x989680 ;  /* 0x009896800000995d */ /* 0x004fea0003900000 */
[----:B------:R-:W2:Y:S02]  /*f060*/  @!P1 SYNCS.PHASECHK.TRANS64 P1, [R13+URZ+0x60], R4 ;  /* 0x000060040d0095a7 */ /* 0x000ea4000802007f */
[----:B--2---:R-:W-:Y:S05]  /*f070*/  @!P1 BRA `(.L_x_288) ;  /* 0xfffffffc00f09947 */ /* 0x004fea000383ffff */
[----:B------:R-:W-:Y:S05]  /*f080*/  BRA `(.L_x_316) ;  /* 0xffffffec00287947 */ /* 0x000fea000383ffff */
.L_x_297:
[----:B------:R-:W-:Y:S01]  /*f090*/  BSSY B0, `(.L_x_317) ;  /* 0x0000006000007945 */ /* 0x000fe20003800000 */
[----:B------:R-:W-:-:S07]  /*f0a0*/  IMAD.MOV.U32 R2, RZ, RZ, -0x1 ;  /* 0xffffffffff027424 */ /* 0x000fce00078e00ff */
[----:B------:R-:W-:Y:S05]  /*f0b0*/  WARPSYNC.COLLECTIVE R2, `(.L_x_318) ;  /* 0x00000000020c7348 */ /* 0x000fea0003c00000 */
[----:B------:R-:W-:Y:S02]  /*f0c0*/  ELECT P1, UR62, PT ;  /* 0x00000000003e782f */ /* 0x000fe40003820000 */
[----:B------:R-:W-:Y:S01]  /*f0d0*/  MOV R2, UR62 ;  /* 0x0000003e00027c02 */ /* 0x000fe20008000f00 */
[----:B------:R-:W-:Y:S10]  /*f0e0*/  ENDCOLLECTIVE ;  /* 0x000000000000791b */ /* 0x000ff40003800000 */
.L_x_318:
[----:B------:R-:W-:Y:S05]  /*f0f0*/  BSYNC B0 ;  /* 0x0000000000007941 */ /* 0x000fea0003800000 */
.L_x_317:
[----:B------:R-:W-:Y:S01]  /*f100*/  PLOP3.LUT P0, PT, P1, PT, PT, 0x80, 0x0 ;  /* 0x000000000000781c */ /* 0x000fe20000f0f070 */
[----:B------:R-:W-:-:S12]  /*f110*/  BRA `(.L_x_319) ;  /* 0xfffffff400b87947 */ /* 0x000fd8000383ffff */
.L_x_301:
[----:B0-----:R0:W1:Y:S02]  /*f120*/  SYNCS.PHASECHK.TRANS64.TRYWAIT P0, [R7+URZ], R2 ;  /* 0x00000002070075a7 */ /* 0x001064000800017f */
[----:B-1----:R-:W-:Y:S05]  /*f130*/  @!P0 NANOSLEEP.SYNCS 0x989680 ;  /* 0x009896800000895d */ /* 0x002fea0003900000 */
[----:B------:R-:W1:Y:S02]  /*f140*/  @!P0 SYNCS.PHASECHK.TRANS64 P0, [R7+URZ], R2 ;  /* 0x00000002070085a7 */ /* 0x000e64000800007f */
[----:B-1----:R-:W-:Y:S05]  /*f150*/  @!P0 BRA `(.L_x_301) ;  /* 0xfffffffc00f08947 */ /* 0x002fea000383ffff */
[----:B------:R-:W-:Y:S05]  /*f160*/  BRA `(.L_x_320) ;  /* 0xfffffff400fc7947 */ /* 0x000fea000383ffff */
.L_x_302:
[----:B0-----:R0:W1:Y:S02]  /*f170*/  SYNCS.PHASECHK.TRANS64.TRYWAIT P0, [R9+URZ], R4 ;  /* 0x00000004090075a7 */ /* 0x001064000800017f */
[----:B-1----:R-:W-:Y:S05]  /*f180*/  @!P0 NANOSLEEP.SYNCS 0x989680 ;  /* 0x009896800000895d */ /* 0x002fea0003900000 */
[----:B------:R-:W1:Y:S02]  /*f190*/  @!P0 SYNCS.PHASECHK.TRANS64 P0, [R9+URZ], R4 ;  /* 0x00000004090085a7 */ /* 0x000e64000800007f */
[----:B-1----:R-:W-:Y:S05]  /*f1a0*/  @!P0 BRA `(.L_x_302) ;  /* 0xfffffffc00f08947 */ /* 0x002fea000383ffff */
[----:B------:R-:W-:Y:S05]  /*f1b0*/  BRA `(.L_x_321) ;  /* 0xfffffff8000c7947 */ /* 0x000fea000383ffff */
.L_x_303:
[----:B0-----:R0:W1:Y:S02]  /*f1c0*/  SYNCS.PHASECHK.TRANS64.TRYWAIT P0, [R6+URZ], R5 ;  /* 0x00000005060075a7 */ /* 0x001064000800017f */
[----:B-1----:R-:W-:Y:S05]  /*f1d0*/  @!P0 NANOSLEEP.SYNCS 0x989680 ;  /* 0x009896800000895d */ /* 0x002fea0003900000 */
[----:B------:R-:W1:Y:S02]  /*f1e0*/  @!P0 SYNCS.PHASECHK.TRANS64 P0, [R6+URZ], R5 ;  /* 0x00000005060085a7 */ /* 0x000e64000800007f */
[----:B-1----:R-:W-:Y:S05]  /*f1f0*/  @!P0 BRA `(.L_x_303) ;  /* 0xfffffffc00f08947 */ /* 0x002fea000383ffff */
[----:B------:R-:W-:Y:S05]  /*f200*/  BRA `(.L_x_322) ;  /* 0xfffffff8001c7947 */ /* 0x000fea000383ffff */
.L_x_304:
[----:B0-----:R0:W1:Y:S02]  /*f210*/  SYNCS.PHASECHK.TRANS64.TRYWAIT P0, [R9+URZ], R4 ;  /* 0x00000004090075a7 */ /* 0x001064000800017f */
[----:B-1----:R-:W-:Y:S05]  /*f220*/  @!P0 NANOSLEEP.SYNCS 0x989680 ;  /* 0x009896800000895d */ /* 0x002fea0003900000 */
[----:B------:R-:W1:Y:S02]  /*f230*/  @!P0 SYNCS.PHASECHK.TRANS64 P0, [R9+URZ], R4 ;  /* 0x00000004090085a7 */ /* 0x000e64000800007f */
[----:B-1----:R-:W-:Y:S05]  /*f240*/  @!P0 BRA `(.L_x_304) ;  /* 0xfffffffc00f08947 */ /* 0x002fea000383ffff */
[----:B------:R-:W-:Y:S05]  /*f250*/  BRA `(.L_x_323) ;  /* 0xfffffff8002c7947 */ /* 0x000fea000383ffff */
.L_x_305:
[----:B0-----:R0:W1:Y:S02]  /*f260*/  SYNCS.PHASECHK.TRANS64.TRYWAIT P0, [R6+URZ], R5 ;  /* 0x00000005060075a7 */ /* 0x001064000800017f */
[----:B-1----:R-:W-:Y:S05]  /*f270*/  @!P0 NANOSLEEP.SYNCS 0x989680 ;  /* 0x009896800000895d */ /* 0x002fea0003900000 */
[----:B------:R-:W1:Y:S02]  /*f280*/  @!P0 SYNCS.PHASECHK.TRANS64 P0, [R6+URZ], R5 ;  /* 0x00000005060085a7 */ /* 0x000e64000800007f */
[----:B-1----:R-:W-:Y:S05]  /*f290*/  @!P0 BRA `(.L_x_305) ;  /* 0xfffffffc00f08947 */ /* 0x002fea000383ffff */
[----:B------:R-:W-:Y:S05]  /*f2a0*/  BRA `(.L_x_324) ;  /* 0xfffffff8003c7947 */ /* 0x000fea000383ffff */
.L_x_306:
[----:B0-----:R0:W1:Y:S02]  /*f2b0*/  SYNCS.PHASECHK.TRANS64.TRYWAIT P0, [R9+URZ], R4 ;  /* 0x00000004090075a7 */ /* 0x001064000800017f */
[----:B-1----:R-:W-:Y:S05]  /*f2c0*/  @!P0 NANOSLEEP.SYNCS 0x989680 ;  /* 0x009896800000895d */ /* 0x002fea0003900000 */
[----:B------:R-:W1:Y:S02]  /*f2d0*/  @!P0 SYNCS.PHASECHK.TRANS64 P0, [R9+URZ], R4 ;  /* 0x00000004090085a7 */ /* 0x000e64000800007f */
[----:B-1----:R-:W-:Y:S05]  /*f2e0*/  @!P0 BRA `(.L_x_306) ;  /* 0xfffffffc00f08947 */ /* 0x002fea000383ffff */
[----:B------:R-:W-:Y:S05]  /*f2f0*/  BRA `(.L_x_325) ;  /* 0xfffffff8004c7947 */ /* 0x000fea000383ffff */
.L_x_307:
[----:B0-----:R0:W1:Y:S02]  /*f300*/  SYNCS.PHASECHK.TRANS64.TRYWAIT P0, [R6+URZ], R5 ;  /* 0x00000005060075a7 */ /* 0x001064000800017f */
[----:B-1----:R-:W-:Y:S05]  /*f310*/  @!P0 NANOSLEEP.SYNCS 0x989680 ;  /* 0x009896800000895d */ /* 0x002fea0003900000 */
[----:B------:R-:W1:Y:S02]  /*f320*/  @!P0 SYNCS.PHASECHK.TRANS64 P0, [R6+URZ], R5 ;  /* 0x00000005060085a7 */ /* 0x000e64000800007f */
[----:B-1----:R-:W-:Y:S05]  /*f330*/  @!P0 BRA `(.L_x_307) ;  /* 0xfffffffc00f08947 */ /* 0x002fea000383ffff */
[----:B------:R-:W-:Y:S05]  /*f340*/  BRA `(.L_x_326) ;  /* 0xfffffff8005c7947 */ /* 0x000fea000383ffff */
.L_x_308:
[----:B0-----:R0:W1:Y:S02]  /*f350*/  SYNCS.PHASECHK.TRANS64.TRYWAIT P0, [R9+URZ], R4 ;  /* 0x00000004090075a7 */ /* 0x001064000800017f */
[----:B-1----:R-:W-:Y:S05]  /*f360*/  @!P0 NANOSLEEP.SYNCS 0x989680 ;  /* 0x009896800000895d */ /* 0x002fea0003900000 */
[----:B------:R-:W1:Y:S02]  /*f370*/  @!P0 SYNCS.PHASECHK.TRANS64 P0, [R9+URZ], R4 ;  /* 0x00000004090085a7 */ /* 0x000e64000800007f */
[----:B-1----:R-:W-:Y:S05]  /*f380*/  @!P0 BRA `(.L_x_308) ;  /* 0xfffffffc00f08947 */ /* 0x002fea000383ffff */
[----:B------:R-:W-:Y:S05]  /*f390*/  BRA `(.L_x_327) ;  /* 0xfffffff8006c7947 */ /* 0x000fea000383ffff */
.L_x_309:
[----:B0-----:R0:W1:Y:S02]  /*f3a0*/  SYNCS.PHASECHK.TRANS64.TRYWAIT P0, [R6+URZ], R5 ;  /* 0x00000005060075a7 */ /* 0x001064000800017f */
[----:B-1----:R-:W-:Y:S05]  /*f3b0*/  @!P0 NANOSLEEP.SYNCS 0x989680 ;  /* 0x009896800000895d */ /* 0x002fea0003900000 */
[----:B------:R-:W1:Y:S02]  /*f3c0*/  @!P0 SYNCS.PHASECHK.TRANS64 P0, [R6+URZ], R5 ;  /* 0x00000005060085a7 */ /* 0x000e64000800007f */
[----:B-1----:R-:W-:Y:S05]  /*f3d0*/  @!P0 BRA `(.L_x_309) ;  /* 0xfffffffc00f08947 */ /* 0x002fea000383ffff */
[----:B------:R-:W-:Y:S05]  /*f3e0*/  BRA `(.L_x_328) ;  /* 0xfffffff8007c7947 */ /* 0x000fea000383ffff */
.L_x_310:
[----:B0-----:R0:W1:Y:S02]  /*f3f0*/  SYNCS.PHASECHK.TRANS64.TRYWAIT P0, [R9+URZ], R4 ;  /* 0x00000004090075a7 */ /* 0x001064000800017f */
[----:B-1----:R-:W-:Y:S05]  /*f400*/  @!P0 NANOSLEEP.SYNCS 0x989680 ;  /* 0x009896800000895d */ /* 0x002fea0003900000 */
[----:B------:R-:W1:Y:S02]  /*f410*/  @!P0 SYNCS.PHASECHK.TRANS64 P0, [R9+URZ], R4 ;  /* 0x00000004090085a7 */ /* 0x000e64000800007f */
[----:B-1----:R-:W-:Y:S05]  /*f420*/  @!P0 BRA `(.L_x_310) ;  /* 0xfffffffc00f08947 */ /* 0x002fea000383ffff */
[----:B------:R-:W-:Y:S05]  /*f430*/  BRA `(.L_x_329) ;  /* 0xfffffff8008c7947 */ /* 0x000fea000383ffff */
.L_x_311:
[----:B-1----:R1:W2:Y:S02]  /*f440*/  SYNCS.PHASECHK.TRANS64.TRYWAIT P0, [R6+URZ], R5 ;  /* 0x00000005060075a7 */ /* 0x0022a4000800017f */
[----:B--2---:R-:W-:Y:S05]  /*f450*/  @!P0 NANOSLEEP.SYNCS 0x989680 ;  /* 0x009896800000895d */ /* 0x004fea0003900000 */
[----:B------:R-:W2:Y:S02]  /*f460*/  @!P0 SYNCS.PHASECHK.TRANS64 P0, [R6+URZ], R5 ;  /* 0x00000005060085a7 */ /* 0x000ea4000800007f */
[----:B--2---:R-:W-:Y:S05]  /*f470*/  @!P0 BRA `(.L_x_311) ;  /* 0xfffffffc00f08947 */ /* 0x004fea000383ffff */
[----:B------:R-:W-:Y:S05]  /*f480*/  BRA `(.L_x_330) ;  /* 0xfffffff800947947 */ /* 0x000fea000383ffff */
.L_x_331:
[----:B------:R-:W-:-:S00]  /*f490*/  BRA `(.L_x_331) ;  /* 0xfffffffc00fc7947 */ /* 0x000fc0000383ffff */
[----:B------:R-:W-:-:S00]  /*f4a0*/  NOP ;  /* 0x0000000000007918 */ /* 0x000fc00000000000 */
        /* <DEDUP_REMOVED lines=13> */
.L_x_332:


//--------------------- .nv.shared._ZN7cutlass13device_kernelINS_4gemm6kernel13GemmUniversalIN4cute5tupleIJiiiiEEENS1_10collective13CollectiveMmaINS1_43MainloopSm90TmaGmmaWarpSpecializedSparseFP8ILi12ENS5_IJNS4_1CILi1EEESB_SB_EEENS1_35KernelTmaWarpSpecializedCooperativeEEENS5_IJNSA_ILi256EEENSA_ILi128EEENSA_ILi64EEEEEENS_12float_e4m3_tENS5_IJNS4_6LayoutINS5_IJiNS5_IJNSA_ILi2EEEiEEEiEEENS5_IJlNS5_IJSB_SL_EEElEEEEENSK_INS5_IJNS5_IJSH_iEEESR_iEEENS5_IJNS5_IJSH_NSA_ILi4096EEEEEENS5_IJSB_lEEElEEEEEEEESJ_NS5_IJlSB_lEEENS4_8TiledMMAINS4_8MMA_AtomIJNS4_4SM904GMMA6SPARSE32GMMA_64x128x64_F32E4M3E4M3_SS_TNILNS13_7ScaleInE1ELS16_1ELNS13_9SparseSelE0EEEEEENSK_INS5_IJSL_SB_SB_EEENS5_IJSB_NSA_ILi0EEES1B_EEEEENS5_IJNS4_10UnderscoreES1E_S1E_EEEEENS4_13SM90_TMA_LOADENS4_14ComposedLayoutINS4_7SwizzleILi1ELi4ELi3EEENS4_25smem_sparse_ptr_flag_bitsILi2ELi8EEENSK_INS5_IJNS5_IJSB_NSA_ILi8EEEEEENS5_IJSL_NSA_ILi32EEEEEEEEENS5_IJNS5_IJS1B_SH_EEESO_EEEEEEEvNS4_8identityES1H_NS1I_INS1J_ILi2ELi4ELi3EEENS4_18smem_ptr_flag_bitsILi8EEENSK_INS5_IJS1N_SH_EEENS5_IJSH_SB_EEEEEEEvS1W_EENS_8epilogue10collective6detail29Sm90TmaWarpSpecializedAdapterINS26_15DefaultEpilogueIfNS5_IJSB_llEEES2A_NS25_6thread17LinearCombinationIfLi1EffLNS2B_9ScaleType4KindE0ELNS_15FloatRoundStyleE2EfEENS1_15EpilogueDefaultEEEEEvvEEEEvNT_6ParamsE --------------------------
	.section	.nv.shared._ZN7cutlass13device_kernelINS_4gemm6kernel13GemmUniversalIN4cute5tupleIJiiiiEEENS1_10collective13CollectiveMmaINS1_43MainloopSm90TmaGmmaWarpSpecializedSparseFP8ILi12ENS5_IJNS4_1CILi1EEESB_SB_EEENS1_35KernelTmaWarpSpecializedCooperativeEEENS5_IJNSA_ILi256EEENSA_ILi128EEENSA_ILi64EEEEEENS_12float_e4m3_tENS5_IJNS4_6LayoutINS5_IJiNS5_IJNSA_ILi2EEEiEEEiEEENS5_IJlNS5_IJSB_SL_EEElEEEEENSK_INS5_IJNS5_IJSH_iEEESR_iEEENS5_IJNS5_IJSH_NSA_ILi4096EEEEEENS5_IJSB_lEEElEEEEEEEESJ_NS5_IJlSB_lEEENS4_8TiledMMAINS4_8MMA_AtomIJNS4_4SM904GMMA6SPARSE32GMMA_64x128x64_F32E4M3E4M3_SS_TNILNS13_7ScaleInE1ELS16_1ELNS13_9SparseSelE0EEEEEENSK_INS5_IJSL_SB_SB_EEENS5_IJSB_NSA_ILi0EEES1B_EEEEENS5_IJNS4_10UnderscoreES1E_S1E_EEEEENS4_13SM90_TMA_LOADENS4_14ComposedLayoutINS4_7SwizzleILi1ELi4ELi3EEENS4_25smem_sparse_ptr_flag_bitsILi2ELi8EEENSK_INS5_IJNS5_IJSB_NSA_ILi8EEEEEENS5_IJSL_NSA_ILi32EEEEEEEEENS5_IJNS5_IJS1B_SH_EEESO_EEEEEEEvNS4_8identityES1H_NS1I_INS1J_ILi2ELi4ELi3EEENS4_18smem_ptr_flag_bitsILi8EEENSK_INS5_IJS1N_SH_EEENS5_IJSH_SB_EEEEEEEvS1W_EENS_8epilogue10collective6detail29Sm90TmaWarpSpecializedAdapterINS26_15DefaultEpilogueIfNS5_IJSB_llEEES2A_NS25_6thread17LinearCombinationIfLi1EffLNS2B_9ScaleType4KindE0ELNS_15FloatRoundStyleE2EfEENS1_15EpilogueDefaultEEEEEvvEEEEvNT_6ParamsE,"aw",@nobits
	.sectionflags	@""
	.align	16
	.zero		1024


//--------------------- .nv.shared.reserved.0     --------------------------
	.section	.nv.shared.reserved.0,"aw",@nobits
	.weak		__nv_reservedSMEM_offset_0_alias
	.size		__nv_reservedSMEM_offset_0_alias, 0, 0
	.other		__nv_reservedSMEM_offset_0_alias,@"STO_CUDA_RESERVED_SHARED STV_DEFAULT"
__nv_reservedSMEM_offset_0_alias:
	.zero		0


//--------------------- .nv.global                --------------------------
	.section	.nv.global,"aw",@nobits
.nv.global:
	.type		_ZN39_INTERNAL_9396a0d1_4_k_cu_dec9522d_27954cute1_E,@object
	.size		_ZN39_INTERNAL_9396a0d1_4_k_cu_dec9522d_27954cute1_E,(_ZN39_INTERNAL_9396a0d1_4_k_cu_dec9522d_27954cuda3std3__45__cpo6cbeginE - _ZN39_INTERNAL_9396a0d1_4_k_cu_dec9522d_27954cute1_E)
_ZN39_INTERNAL_9396a0d1_4_k_cu_dec9522d_27954cute1_E:
	.zero		1
	.type		_ZN39_INTERNAL_9396a0d1_4_k_cu_dec9522d_27954cuda3std3__45__cpo6cbeginE,@object
	.size		_ZN39_INTERNAL_9396a0d1_4_k_cu_dec9522d_27954cuda3std3__45__cpo6cbeginE,(_ZN39_INTERNAL_9396a0d1_4_k_cu_dec9522d_27954cuda3std3__48in_placeE - _ZN39_INTERNAL_9396a0d1_4_k_cu_dec9522d_27954cuda3std3__45__cpo6cbeginE)
_ZN39_INTERNAL_9396a0d1_4_k_cu_dec9522d_27954cuda3std3__45__cpo6cbeginE:
	.zero		1
	.type		_ZN39_INTERNAL_9396a0d1_4_k_cu_dec9522d_27954cuda3std3__48in_placeE,@object
	.size		_ZN39_INTERNAL_9396a0d1_4_k_cu_dec9522d_27954cuda3std3__48in_placeE,(_ZN39_INTERNAL_9396a0d1_4_k_cu_dec9522d_27954cuda3std6ranges3__45__cpo9iter_moveE - _ZN39_INTERNAL_9396a0d1_4_k_cu_dec9522d_27954cuda3std3__48in_placeE)
_ZN39_INTERNAL_9396a0d1_4_k_cu_dec9522d_27954cuda3std3__48in_placeE:
	.zero		1
	.type		_ZN39_INTERNAL_9396a0d1_4_k_cu_dec9522d_27954cuda3std6ranges3__45__cpo9iter_moveE,@object
	.size		_ZN39_INTERNAL_9396a0d1_4_k_cu_dec9522d_27954cuda3std6ranges3__45__cpo9iter_moveE,(_ZN39_INTERNAL_9396a0d1_4_k_cu_dec9522d_27954cuda3std3__45__cpo5beginE - _ZN39_INTERNAL_9396a0d1_4_k_cu_dec9522d_27954cuda3std6ranges3__45__cpo9iter_moveE)
_ZN39_INTERNAL_9396a0d1_4_k_cu_dec9522d_27954cuda3std6ranges3__45__cpo9iter_moveE:
	.zero		1
	.type		_ZN39_INTERNAL_9396a0d1_4_k_cu_dec9522d_27954cuda3std3__45__cpo5beginE,@object
	.size		_ZN39_INTERNAL_9396a0d1_4_k_cu_dec9522d_27954cuda3std3__45__cpo5beginE,(_ZN39_INTERNAL_9396a0d1_4_k_cu_dec9522d_27954cuda3std3__441_GLOBAL__N__9396a0d1_4_k_cu_dec9522d_27956ignoreE - _ZN39_INTERNAL_9396a0d1_4_k_cu_dec9522d_27954cuda3std3__45__cpo5beginE)
_ZN39_INTERNAL_9396a0d1_4_k_cu_dec9522d_27954cuda3std3__45__cpo5beginE:
	.zero		1
	.type		_ZN39_INTERNAL_9396a0d1_4_k_cu_dec9522d_27954cuda3std3__441_GLOBAL__N__9396a0d1_4_k_cu_dec9522d_27956ignoreE,@object
	.size		_ZN39_INTERNAL_9396a0d1_4_k_cu_dec9522d_27954cuda3std3__441_GLOBAL__N__9396a0d1_4_k_cu_dec9522d_27956ignoreE,(_ZN39_INTERNAL_9396a0d1_4_k_cu_dec9522d_27954cute7productE - _ZN39_INTERNAL_9396a0d1_4_k_cu_dec9522d_27954cuda3std3__441_GLOBAL__N__9396a0d1_4_k_cu_dec9522d_27956ignoreE)
_ZN39_INTERNAL_9396a0d1_4_k_cu_dec9522d_27954cuda3std3__441_GLOBAL__N__9396a0d1_4_k_cu_dec9522d_27956ignoreE:
	.zero		1
	.type		_ZN39_INTERNAL_9396a0d1_4_k_cu_dec9522d_27954cute7productE,@object
	.size		_ZN39_INTERNAL_9396a0d1_4_k_cu_dec9522d_27954cute7productE,(_ZN39_INTERNAL_9396a0d1_4_k_cu_dec9522d_27954cuda3std3__45__cpo3endE - _ZN39_INTERNAL_9396a0d1_4_k_cu_dec9522d_27954cute7productE)
_ZN39_INTERNAL_9396a0d1_4_k_cu_dec9522d_27954cute7productE:
	.zero		1
	.type		_ZN39_INTERNAL_9396a0d1_4_k_cu_dec9522d_27954cuda3std3__45__cpo3endE,@object
	.size		_ZN39_INTERNAL_9396a0d1_4_k_cu_dec9522d_27954cuda3std3__45__cpo3endE,(_ZN39_INTERNAL_9396a0d1_4_k_cu_dec9522d_27954cuda3std3__419piecewise_constructE - _ZN39_INTERNAL_9396a0d1_4_k_cu_dec9522d_27954cuda3std3__45__cpo3endE)
_ZN39_INTERNAL_9396a0d1_4_k_cu_dec9522d_27954cuda3std3__45__cpo3endE:
	.zero		1
	.type		_ZN39_INTERNAL_9396a0d1_4_k_cu_dec9522d_27954cuda3std3__419piecewise_constructE,@object
	.size		_ZN39_INTERNAL_9396a0d1_4_k_cu_dec9522d_27954cuda3std3__419piecewise_constructE,(_ZN39_INTERNAL_9396a0d1_4_k_cu_dec9522d_27954cuda3std3__45__cpo4cendE - _ZN39_INTERNAL_9396a0d1_4_k_cu_dec9522d_27954cuda3std3__419piecewise_constructE)
_ZN39_INTERNAL_9396a0d1_4_k_cu_dec9522d_27954cuda3std3__419piecewise_constructE:
	.zero		1
	.type		_ZN39_INTERNAL_9396a0d1_4_k_cu_dec9522d_27954cuda3std3__45__cpo4cendE,@object
	.size		_ZN39_INTERNAL_9396a0d1_4_k_cu_dec9522d_27954cuda3std3__45__cpo4cendE,(_ZN39_INTERNAL_9396a0d1_4_k_cu_dec9522d_27954cuda3std6ranges3__45__cpo4swapE - _ZN39_INTERNAL_9396a0d1_4_k_cu_dec9522d_27954cuda3std3__45__cpo4cendE)
_ZN39_INTERNAL_9396a0d1_4_k_cu_dec9522d_27954cuda3std3__45__cpo4cendE:
	.zero		1
	.type		_ZN39_INTERNAL_9396a0d1_4_k_cu_dec9522d_27954cuda3std6ranges3__45__cpo4swapE,@object
	.size		_ZN39_INTERNAL_9396a0d1_4_k_cu_dec9522d_27954cuda3std6ranges3__45__cpo4swapE,(.L_7 - _ZN39_INTERNAL_9396a0d1_4_k_cu_dec9522d_27954cuda3std6ranges3__45__cpo4swapE)
_ZN39_INTERNAL_9396a0d1_4_k_cu_dec9522d_27954cuda3std6ranges3__45__cpo4swapE:
	.zero		1
.L_7:


//--------------------- .nv.constant0._ZN7cutlass13device_kernelINS_4gemm6kernel13GemmUniversalIN4cute5tupleIJiiiiEEENS1_10collective13CollectiveMmaINS1_43MainloopSm90TmaGmmaWarpSpecializedSparseFP8ILi12ENS5_IJNS4_1CILi1EEESB_SB_EEENS1_35KernelTmaWarpSpecializedCooperativeEEENS5_IJNSA_ILi256EEENSA_ILi128EEENSA_ILi64EEEEEENS_12float_e4m3_tENS5_IJNS4_6LayoutINS5_IJiNS5_IJNSA_ILi2EEEiEEEiEEENS5_IJlNS5_IJSB_SL_EEElEEEEENSK_INS5_IJNS5_IJSH_iEEESR_iEEENS5_IJNS5_IJSH_NSA_ILi4096EEEEEENS5_IJSB_lEEElEEEEEEEESJ_NS5_IJlSB_lEEENS4_8TiledMMAINS4_8MMA_AtomIJNS4_4SM904GMMA6SPARSE32GMMA_64x128x64_F32E4M3E4M3_SS_TNILNS13_7ScaleInE1ELS16_1ELNS13_9SparseSelE0EEEEEENSK_INS5_IJSL_SB_SB_EEENS5_IJSB_NSA_ILi0EEES1B_EEEEENS5_IJNS4_10UnderscoreES1E_S1E_EEEEENS4_13SM90_TMA_LOADENS4_14ComposedLayoutINS4_7SwizzleILi1ELi4ELi3EEENS4_25smem_sparse_ptr_flag_bitsILi2ELi8EEENSK_INS5_IJNS5_IJSB_NSA_ILi8EEEEEENS5_IJSL_NSA_ILi32EEEEEEEEENS5_IJNS5_IJS1B_SH_EEESO_EEEEEEEvNS4_8identityES1H_NS1I_INS1J_ILi2ELi4ELi3EEENS4_18smem_ptr_flag_bitsILi8EEENSK_INS5_IJS1N_SH_EEENS5_IJSH_SB_EEEEEEEvS1W_EENS_8epilogue10collective6detail29Sm90TmaWarpSpecializedAdapterINS26_15DefaultEpilogueIfNS5_IJSB_llEEES2A_NS25_6thread17LinearCombinationIfLi1EffLNS2B_9ScaleType4KindE0ELNS_15FloatRoundStyleE2EfEENS1_15EpilogueDefaultEEEEEvvEEEEvNT_6ParamsE --------------------------
	.section	.nv.constant0._ZN7cutlass13device_kernelINS_4gemm6kernel13GemmUniversalIN4cute5tupleIJiiiiEEENS1_10collective13CollectiveMmaINS1_43MainloopSm90TmaGmmaWarpSpecializedSparseFP8ILi12ENS5_IJNS4_1CILi1EEESB_SB_EEENS1_35KernelTmaWarpSpecializedCooperativeEEENS5_IJNSA_ILi256EEENSA_ILi128EEENSA_ILi64EEEEEENS_12float_e4m3_tENS5_IJNS4_6LayoutINS5_IJiNS5_IJNSA_ILi2EEEiEEEiEEENS5_IJlNS5_IJSB_SL_EEElEEEEENSK_INS5_IJNS5_IJSH_iEEESR_iEEENS5_IJNS5_IJSH_NSA_ILi4096EEEEEENS5_IJSB_lEEElEEEEEEEESJ_NS5_IJlSB_lEEENS4_8TiledMMAINS4_8MMA_AtomIJNS4_4SM904GMMA6SPARSE32GMMA_64x128x64_F32E4M3E4M3_SS_TNILNS13_7ScaleInE1ELS16_1ELNS13_9SparseSelE0EEEEEENSK_INS5_IJSL_SB_SB_EEENS5_IJSB_NSA_ILi0EEES1B_EEEEENS5_IJNS4_10UnderscoreES1E_S1E_EEEEENS4_13SM90_TMA_LOADENS4_14ComposedLayoutINS4_7SwizzleILi1ELi4ELi3EEENS4_25smem_sparse_ptr_flag_bitsILi2ELi8EEENSK_INS5_IJNS5_IJSB_NSA_ILi8EEEEEENS5_IJSL_NSA_ILi32EEEEEEEEENS5_IJNS5_IJS1B_SH_EEESO_EEEEEEEvNS4_8identityES1H_NS1I_INS1J_ILi2ELi4ELi3EEENS4_18smem_ptr_flag_bitsILi8EEENSK_INS5_IJS1N_SH_EEENS5_IJSH_SB_EEEEEEEvS1W_EENS_8epilogue10collective6detail29Sm90TmaWarpSpecializedAdapterINS26_15DefaultEpilogueIfNS5_IJSB_llEEES2A_NS25_6thread17LinearCombinationIfLi1EffLNS2B_9ScaleType4KindE0ELNS_15FloatRoundStyleE2EfEENS1_15EpilogueDefaultEEEEEvvEEEEvNT_6ParamsE,"a",@progbits
	.sectionflags	@""
	.align	4
.nv.constant0._ZN7cutlass13device_kernelINS_4gemm6kernel13GemmUniversalIN4cute5tupleIJiiiiEEENS1_10collective13CollectiveMmaINS1_43MainloopSm90TmaGmmaWarpSpecializedSparseFP8ILi12ENS5_IJNS4_1CILi1EEESB_SB_EEENS1_35KernelTmaWarpSpecializedCooperativeEEENS5_IJNSA_ILi256EEENSA_ILi128EEENSA_ILi64EEEEEENS_12float_e4m3_tENS5_IJNS4_6LayoutINS5_IJiNS5_IJNSA_ILi2EEEiEEEiEEENS5_IJlNS5_IJSB_SL_EEElEEEEENSK_INS5_IJNS5_IJSH_iEEESR_iEEENS5_IJNS5_IJSH_NSA_ILi4096EEEEEENS5_IJSB_lEEElEEEEEEEESJ_NS5_IJlSB_lEEENS4_8TiledMMAINS4_8MMA_AtomIJNS4_4SM904GMMA6SPARSE32GMMA_64x128x64_F32E4M3E4M3_SS_TNILNS13_7ScaleInE1ELS16_1ELNS13_9SparseSelE0EEEEEENSK_INS5_IJSL_SB_SB_EEENS5_IJSB_NSA_ILi0EEES1B_EEEEENS5_IJNS4_10UnderscoreES1E_S1E_EEEEENS4_13SM90_TMA_LOADENS4_14ComposedLayoutINS4_7SwizzleILi1ELi4ELi3EEENS4_25smem_sparse_ptr_flag_bitsILi2ELi8EEENSK_INS5_IJNS5_IJSB_NSA_ILi8EEEEEENS5_IJSL_NSA_ILi32EEEEEEEEENS5_IJNS5_IJS1B_SH_EEESO_EEEEEEEvNS4_8identityES1H_NS1I_INS1J_ILi2ELi4ELi3EEENS4_18smem_ptr_flag_bitsILi8EEENSK_INS5_IJS1N_SH_EEENS5_IJSH_SB_EEEEEEEvS1W_EENS_8epilogue10collective6detail29Sm90TmaWarpSpecializedAdapterINS26_15DefaultEpilogueIfNS5_IJSB_llEEES2A_NS25_6thread17LinearCombinationIfLi1EffLNS2B_9ScaleType4KindE0ELNS_15FloatRoundStyleE2EfEENS1_15EpilogueDefaultEEEEEvvEEEEvNT_6ParamsE:
	.zero		1920


//--------------------- SYMBOLS --------------------------

	.type		.nv.reservedSmem.offset0,@object
	.size		.nv.reservedSmem.offset0,0x4
